def gluon_tcgen05(
    a_ptr,
    b_ptr,
    c_ptr,
    M,
    N,
    K,
    stride_am,
    stride_bk,
    stride_cm,
    BLOCK_M: gl.constexpr,
    BLOCK_N: gl.constexpr,
    BLOCK_K: gl.constexpr,
    DTYPE: gl.constexpr,
    A_LAYOUT: gl.constexpr,
    B_LAYOUT: gl.constexpr,
    C_LAYOUT: gl.constexpr,
    B_SHAPE: gl.constexpr,
    TMEM_LAYOUT: gl.constexpr,
    TMEM_REG: gl.constexpr,
    TRANS_B: gl.constexpr,
    NUM_BUFFERS: gl.constexpr,
):
    a_desc = tma.make_tensor_descriptor(
        a_ptr, [M, K], [stride_am, 1], [BLOCK_M, BLOCK_K], A_LAYOUT
    )
    b_desc = tma.make_tensor_descriptor(
        b_ptr,
        [N, K] if TRANS_B else [K, N],
        [stride_bk, 1],
        B_SHAPE,
        B_LAYOUT,
    )
    c_desc = tma.make_tensor_descriptor(
        c_ptr, [M, N], [stride_cm, 1], [BLOCK_M, BLOCK_N], C_LAYOUT
    )

    a_bufs = gl.allocate_shared_memory(
        DTYPE, [NUM_BUFFERS, BLOCK_M, BLOCK_K], A_LAYOUT
    )
    b_bufs = gl.allocate_shared_memory(DTYPE, [NUM_BUFFERS] + B_SHAPE, B_LAYOUT)

    pid_m = gl.program_id(0)
    pid_n = gl.program_id(1)
    off_m = pid_m * BLOCK_M
    off_n = pid_n * BLOCK_N

    tma_bars = gl.allocate_shared_memory(
        gl.int64, [NUM_BUFFERS, 1], mbarrier.MBarrierLayout()
    )
    mma_bars = gl.allocate_shared_memory(
        gl.int64, [NUM_BUFFERS, 1], mbarrier.MBarrierLayout()
    )
    for i in gl.static_range(NUM_BUFFERS):
        mbarrier.init(tma_bars.index(i), count=1)
        mbarrier.init(mma_bars.index(i), count=1)

    acc_tmem = allocate_tensor_memory(gl.float32, [BLOCK_M, BLOCK_N], TMEM_LAYOUT)
    idx = 0
    phase = 0
    use_acc = False
    for k in range(0, K, BLOCK_K):
        a = a_bufs.index(idx)
        b = b_bufs.index(idx)
        tma_bar = tma_bars.index(idx)
        mma_bar = mma_bars.index(idx)
        mbarrier.expect(
            tma_bar, a_desc.block_type.nbytes + b_desc.block_type.nbytes
        )
        tma.async_copy_global_to_shared(a_desc, [off_m, k], tma_bar, a)
        tma.async_copy_global_to_shared(
            b_desc, [off_n, k] if TRANS_B else [k, off_n], tma_bar, b
        )
        mbarrier.wait(tma_bar, phase=phase)

        if TRANS_B:
            b = b.permute((1, 0))
        tcgen05_mma(a, b, acc_tmem, use_acc=use_acc)
        tcgen05_commit(mma_bar)
        mbarrier.wait(mma_bar, phase=phase)
        use_acc = True

        idx += 1
        if idx == NUM_BUFFERS:
            idx = 0
            phase ^= 1

    for i in gl.static_range(NUM_BUFFERS):
        mbarrier.invalidate(tma_bars.index(i))
        mbarrier.invalidate(mma_bars.index(i))

    acc = acc_tmem.load(TMEM_REG)
    c_smem = gl.allocate_shared_memory(DTYPE, [BLOCK_M, BLOCK_N], C_LAYOUT)
    c_smem.store(acc.to(DTYPE))
    fence_async_shared()
    tma.async_copy_shared_to_global(c_desc, [off_m, off_n], c_smem)
    tma.store_wait(pendings=0)

# config = {"BLOCK_K": 64, "BLOCK_M": 128, "BLOCK_N": 128, "arch": "sm_100", "dtype": "fp8e4m3", "num_buffers": 1, "num_warps": 4, "trans_b": 1}
# arch = sm_100


// ===== COMPILED SASS (sm_100a) =====

	.target	sm_100a

	.elftype	@"ET_EXEC"


//--------------------- .note.nv.tkinfo           --------------------------
	.section	.note.nv.tkinfo,"",@"SHT_NOTE"
	.sectionflags	@"SHF_NOTE_NV_TKINFO"
	.tkinfo
        /*0018*/ 	.word	0x00000081
        /*0030*/ 	.string	""
        /*0030*/ 	.string	"ptxas-blackwell"
        /*0030*/ 	.string	"Cuda compilation tools, release 12.9, V12.9.86"
        /*0030*/ 	.string	"Build cuda_12.9.r12.9/compiler.36037853_0"
        /*0030*/ 	.string	"-v  -suppress-debug-info  -lineinfo  -arch sm_100a "



//--------------------- .note.nv.cuver            --------------------------
	.section	.note.nv.cuver,"",@"SHT_NOTE"
	.sectionflags	@"SHF_NOTE_NV_CUVER"
        /*0018*/ 	.short	0x0001
        /*001a*/ 	.short	0x0064
        /*001c*/ 	.short	0x0001
        /*001e*/ 	.short	0x0000
        /*0020*/ 	.short	0x0001
        /*0022*/ 	.short	0x0000


//--------------------- .nv.info                  --------------------------
	.section	.nv.info,"",@"SHT_CUDA_INFO"
	.align	4


	//----- nvinfo : EIATTR_REGCOUNT
	.align		4
        /*0000*/ 	.byte	0x04, 0x2f
        /*0002*/ 	.short	(.L_4 - .L_3)
	.align		4
.L_3:
        /*0004*/ 	.word	index@(gluon_tcgen05)
        /*0008*/ 	.word	0x00000087


	//----- nvinfo : EIATTR_FRAME_SIZE
	.align		4
.L_4:
        /*000c*/ 	.byte	0x04, 0x11
        /*000e*/ 	.short	(.L_6 - .L_5)
	.align		4
.L_5:
        /*0010*/ 	.word	index@($__internal_2_$__cuda_sm10x_tcgen05_guardrail_trap_unallocated_columns_being_dealloced)
        /*0014*/ 	.word	0x00000000


	//----- nvinfo : EIATTR_FRAME_SIZE
	.align		4
.L_6:
        /*0018*/ 	.byte	0x04, 0x11
        /*001a*/ 	.short	(.L_8 - .L_7)
	.align		4
.L_7:
        /*001c*/ 	.word	index@($__internal_1_$__cuda_sm10x_tcgen05_guardrail_trap_phase_invalid_during_alloc)
        /*0020*/ 	.word	0x00000000


	//----- nvinfo : EIATTR_FRAME_SIZE
	.align		4
.L_8:
        /*0024*/ 	.byte	0x04, 0x11
        /*0026*/ 	.short	(.L_10 - .L_9)
	.align		4
.L_9:
        /*0028*/ 	.word	index@($__internal_0_$__cuda_sm10x_tcgen05_guardrail_trap_col_being_dealloced_not_returned_by_alloc)
        /*002c*/ 	.word	0x00000000


	//----- nvinfo : EIATTR_FRAME_SIZE
	.align		4
.L_10:
        /*0030*/ 	.byte	0x04, 0x11
        /*0032*/ 	.short	(.L_12 - .L_11)
	.align		4
.L_11:
        /*0034*/ 	.word	index@(gluon_tcgen05)
        /*0038*/ 	.word	0x00000000


	//----- nvinfo : EIATTR_MIN_STACK_SIZE
	.align		4
.L_12:
        /*003c*/ 	.byte	0x04, 0x12
        /*003e*/ 	.short	(.L_14 - .L_13)
	.align		4
.L_13:
        /*0040*/ 	.word	index@(gluon_tcgen05)
        /*0044*/ 	.word	0x00000000
.L_14:


//--------------------- .nv.info.gluon_tcgen05    --------------------------
	.section	.nv.info.gluon_tcgen05,"",@"SHT_CUDA_INFO"
	.sectionflags	@""
	.align	4


	//----- nvinfo : EIATTR_CUDA_API_VERSION
	.align		4
        /*0000*/ 	.byte	0x04, 0x37
        /*0002*/ 	.short	(.L_16 - .L_15)
.L_15:
        /*0004*/ 	.word	0x00000081


	//----- nvinfo : EIATTR_KPARAM_INFO
	.align		4
.L_16:
        /*0008*/ 	.byte	0x04, 0x17
        /*000a*/ 	.short	(.L_18 - .L_17)
.L_17:
        /*000c*/ 	.word	0x00000000
        /*0010*/ 	.short	0x000a
        /*0012*/ 	.short	0x0048
        /*0014*/ 	.byte	0x00, 0xf4, 0x21, 0x00


	//----- nvinfo : EIATTR_KPARAM_INFO
	.align		4
.L_18:
        /*0018*/ 	.byte	0x04, 0x17
        /*001a*/ 	.short	(.L_20 - .L_19)
.L_19:
        /*001c*/ 	.word	0x00000000
        /*0020*/ 	.short	0x0009
        /*0022*/ 	.short	0x0040
        /*0024*/ 	.byte	0x00, 0xf4, 0x21, 0x00


	//----- nvinfo : EIATTR_KPARAM_INFO
	.align		4
.L_20:
        /*0028*/ 	.byte	0x04, 0x17
        /*002a*/ 	.short	(.L_22 - .L_21)
.L_21:
        /*002c*/ 	.word	0x00000000
        /*0030*/ 	.short	0x0008
        /*0032*/ 	.short	0x0038
        /*0034*/ 	.byte	0x00, 0xf0, 0x21, 0x00


	//----- nvinfo : EIATTR_KPARAM_INFO
	.align		4
.L_22:
        /*0038*/ 	.byte	0x04, 0x17
        /*003a*/ 	.short	(.L_24 - .L_23)
.L_23:
        /*003c*/ 	.word	0x00000000
        /*0040*/ 	.short	0x0007
        /*0042*/ 	.short	0x0030
        /*0044*/ 	.byte	0x00, 0xf0, 0x21, 0x00


	//----- nvinfo : EIATTR_KPARAM_INFO
	.align		4
.L_24:
        /*0048*/ 	.byte	0x04, 0x17
        /*004a*/ 	.short	(.L_26 - .L_25)
.L_25:
        /*004c*/ 	.word	0x00000000
        /*0050*/ 	.short	0x0006
        /*0052*/ 	.short	0x0028
        /*0054*/ 	.byte	0x00, 0xf0, 0x21, 0x00


	//----- nvinfo : EIATTR_KPARAM_INFO
	.align		4
.L_26:
        /*0058*/ 	.byte	0x04, 0x17
        /*005a*/ 	.short	(.L_28 - .L_27)
.L_27:
        /*005c*/ 	.word	0x00000000
        /*0060*/ 	.short	0x0005
        /*0062*/ 	.short	0x0020
        /*0064*/ 	.byte	0x00, 0xf0, 0x11, 0x00


	//----- nvinfo : EIATTR_KPARAM_INFO
	.align		4
.L_28:
        /*0068*/ 	.byte	0x04, 0x17
        /*006a*/ 	.short	(.L_30 - .L_29)
.L_29:
        /*006c*/ 	.word	0x00000000
        /*0070*/ 	.short	0x0004
        /*0072*/ 	.short	0x001c
        /*0074*/ 	.byte	0x00, 0xf0, 0x11, 0x00


	//----- nvinfo : EIATTR_KPARAM_INFO
	.align		4
.L_30:
        /*0078*/ 	.byte	0x04, 0x17
        /*007a*/ 	.short	(.L_32 - .L_31)
.L_31:
        /*007c*/ 	.word	0x00000000
        /*0080*/ 	.short	0x0003
        /*0082*/ 	.short	0x0018
        /*0084*/ 	.byte	0x00, 0xf0, 0x11, 0x00


	//----- nvinfo : EIATTR_KPARAM_INFO
	.align		4
.L_32:
        /*0088*/ 	.byte	0x04, 0x17
        /*008a*/ 	.short	(.L_34 - .L_33)
.L_33:
        /*008c*/ 	.word	0x00000000
        /*0090*/ 	.short	0x0002
        /*0092*/ 	.short	0x0010
        /*0094*/ 	.byte	0x00, 0xf4, 0x21, 0x00


	//----- nvinfo : EIATTR_KPARAM_INFO
	.align		4
.L_34:
        /*0098*/ 	.byte	0x04, 0x17
        /*009a*/ 	.short	(.L_36 - .L_35)
.L_35:
        /*009c*/ 	.word	0x00000000
        /*00a0*/ 	.short	0x0001
        /*00a2*/ 	.short	0x0008
        /*00a4*/ 	.byte	0x00, 0xf4, 0x21, 0x00


	//----- nvinfo : EIATTR_KPARAM_INFO
	.align		4
.L_36:
        /*00a8*/ 	.byte	0x04, 0x17
        /*00aa*/ 	.short	(.L_38 - .L_37)
.L_37:
        /*00ac*/ 	.word	0x00000000
        /*00b0*/ 	.short	0x0000
        /*00b2*/ 	.short	0x0000
        /*00b4*/ 	.byte	0x00, 0xf4, 0x21, 0x00


	//----- nvinfo : EIATTR_AT_ENTRY_FRAGMENTS
	.align		4
.L_38:
        /*00b8*/ 	.byte	0x04, 0x4f
        /*00ba*/ 	.short	(.L_40 - .L_39)


	//   ....[0]....
.L_39:
        /*00bc*/ 	.word	0x00000004


	//----- nvinfo : EIATTR_RESERVED_SMEM_USED
	.align		4
.L_40:
        /*00c0*/ 	.byte	0x01, 0x41
	.zero		2


	//----- nvinfo : EIATTR_SPARSE_MMA_MASK
	.align		4
        /*00c4*/ 	.byte	0x03, 0x50
        /*00c6*/ 	.short	0x0000


	//----- nvinfo : EIATTR_TCGEN05_1CTA_USED
	.align		4
        /*00c8*/ 	.byte	0x01, 0x51
	.zero		2


	//----- nvinfo : EIATTR_MAXREG_COUNT
	.align		4
        /*00cc*/ 	.byte	0x03, 0x1b
        /*00ce*/ 	.short	0x00ff


	//----- nvinfo : EIATTR_NUM_BARRIERS
	.align		4
        /*00d0*/ 	.byte	0x02, 0x4c
        /*00d2*/ 	.byte	0x01
	.zero		1


	//----- nvinfo : EIATTR_INT_WARP_WIDE_INSTR_OFFSETS
	.align		4
        /*00d4*/ 	.byte	0x04, 0x31
        /*00d6*/ 	.short	(.L_42 - .L_41)


	//   ....[0]....
.L_41:
        /*00d8*/ 	.word	0x000016a0


	//   ....[1]....
        /*00dc*/ 	.word	0x000016c0


	//   ....[2]....
        /*00e0*/ 	.word	0x00001740


	//   ....[3]....
        /*00e4*/ 	.word	0x00001860


	//   ....[4]....
        /*00e8*/ 	.word	0x00001870


	//   ....[5]....
        /*00ec*/ 	.word	0x00001880


	//   ....[6]....
        /*00f0*/ 	.word	0x00001890


	//   ....[7]....
        /*00f4*/ 	.word	0x00001ac0


	//   ....[8]....
        /*00f8*/ 	.word	0x00001ad0


	//   ....[9]....
        /*00fc*/ 	.word	0x00001bf0


	//   ....[10]....
        /*0100*/ 	.word	0x00001c00


	//   ....[11]....
        /*0104*/ 	.word	0x00001c50


	//   ....[12]....
        /*0108*/ 	.word	0x00001c90


	//   ....[13]....
        /*010c*/ 	.word	0x00001dc0


	//   ....[14]....
        /*0110*/ 	.word	0x00001dd0


	//   ....[15]....
        /*0114*/ 	.word	0x00001fc0


	//   ....[16]....
        /*0118*/ 	.word	0x00001fd0


	//   ....[17]....
        /*011c*/ 	.word	0x000026e0


	//   ....[18]....
        /*0120*/ 	.word	0x00002730


	//----- nvinfo : EIATTR_COOP_GROUP_MASK_REGIDS
	.align		4
.L_42:
        /*0124*/ 	.byte	0x04, 0x29
        /*0126*/ 	.short	(.L_44 - .L_43)


	//   ....[0]....
.L_43:
        /*0128*/ 	.word	0xffffffff


	//   ....[1]....
        /*012c*/ 	.word	0xffffffff


	//   ....[2]....
        /*0130*/ 	.word	0xffffffff


	//   ....[3]....
        /*0134*/ 	.word	0xffffffff


	//   ....[4]....
        /*0138*/ 	.word	0xffffffff


	//   ....[5]....
        /*013c*/ 	.word	0xffffffff


	//   ....[6]....
        /*0140*/ 	.word	0xffffffff


	//   ....[7]....
        /*0144*/ 	.word	0xffffffff


	//   ....[8]....
        /*0148*/ 	.word	0xffffffff


	//   ....[9]....
        /*014c*/ 	.word	0xffffffff


	//----- nvinfo : EIATTR_COOP_GROUP_INSTR_OFFSETS
	.align		4
.L_44:
        /*0150*/ 	.byte	0x04, 0x28
        /*0152*/ 	.short	(.L_46 - .L_45)


	//   ....[0]....
.L_45:
        /*0154*/ 	.word	0x00000050


	//   ....[1]....
        /*0158*/ 	.word	0x00000310


	//   ....[2]....
        /*015c*/ 	.word	0x000004f0


	//   ....[3]....
        /*0160*/ 	.word	0x00000980


	//   ....[4]....
        /*0164*/ 	.word	0x00000ac0


	//   ....[5]....
        /*0168*/ 	.word	0x00000fa0


	//   ....[6]....
        /*016c*/ 	.word	0x000010e0


	//   ....[7]....
        /*0170*/ 	.word	0x00001530


	//   ....[8]....
        /*0174*/ 	.word	0x00002570


	//   ....[9]....
        /*0178*/ 	.word	0x000027e0


	//----- nvinfo : EIATTR_VRC_CTA_INIT_COUNT
	.align		4
.L_46:
        /*017c*/ 	.byte	0x02, 0x4a
        /*017e*/ 	.byte	0x80
	.zero		1


	//----- nvinfo : EIATTR_MBARRIER_INSTR_OFFSETS
	.align		4
        /*0180*/ 	.byte	0x04, 0x39
        /*0182*/ 	.short	(.L_48 - .L_47)


	//   ....[0]....
.L_47:
        /*0184*/ 	.word	0x00001760
        /*0188*/ 	.word	0x000000ff
        /*018c*/ 	.word	0x00004000
        /*0190*/ 	.short	0x0100
        /*0192*/ 	.byte	0x08
	.zero		1


	//   ....[1]....
        /*0194*/ 	.word	0x00001770
        /*0198*/ 	.word	0x000000ff
        /*019c*/ 	.word	0x00004010
        /*01a0*/ 	.short	0x0100
        /*01a2*/ 	.byte	0x08
	.zero		1


	//   ....[2]....
        /*01a4*/ 	.word	0x000019e0
        /*01a8*/ 	.word	0x000000ff
        /*01ac*/ 	.word	0x00004000
        /*01b0*/ 	.short	0x010a
        /*01b2*/ 	.byte	0x08
	.zero		1


	//   ....[3]....
        /*01b4*/ 	.word	0x00001b20
        /*01b8*/ 	.word	0x000000ff
        /*01bc*/ 	.word	0x00004010
        /*01c0*/ 	.short	0x010a
        /*01c2*/ 	.byte	0x08
	.zero		1


	//   ....[4]....
        /*01c4*/ 	.word	0x00001d00
        /*01c8*/ 	.word	0x000000ff
        /*01cc*/ 	.word	0x00004000
        /*01d0*/ 	.short	0x010a
        /*01d2*/ 	.byte	0x08
	.zero		1


	//   ....[5]....
        /*01d4*/ 	.word	0x00001e10
        /*01d8*/ 	.word	0x000000ff
        /*01dc*/ 	.word	0x00004010
        /*01e0*/ 	.short	0x010a
        /*01e2*/ 	.byte	0x08
	.zero		1


	//   ....[6]....
        /*01e4*/ 	.word	0x00001ea0
        /*01e8*/ 	.word	0x000000ff
        /*01ec*/ 	.word	0x00004000
        /*01f0*/ 	.short	0x0108
        /*01f2*/ 	.byte	0x08
	.zero		1


	//   ....[7]....
        /*01f4*/ 	.word	0x00001eb0
        /*01f8*/ 	.word	0x000000ff
        /*01fc*/ 	.word	0x00004010
        /*0200*/ 	.short	0x0108
        /*0202*/ 	.byte	0x08
	.zero		1


	//   ....[8]....
        /*0204*/ 	.word	0x00002800
        /*0208*/ 	.word	0x000000ff
        /*020c*/ 	.word	0x00004000
        /*0210*/ 	.short	0x010a
        /*0212*/ 	.byte	0x08
	.zero		1


	//   ....[9]....
        /*0214*/ 	.word	0x00002830
        /*0218*/ 	.word	0x000000ff
        /*021c*/ 	.word	0x00004010
        /*0220*/ 	.short	0x010a
        /*0222*/ 	.byte	0x08
	.zero		1


	//   ....[10]....
        /*0224*/ 	.word	0x00002860
        /*0228*/ 	.word	0x000000ff
        /*022c*/ 	.word	0x00004000
        /*0230*/ 	.short	0x010a
        /*0232*/ 	.byte	0x08
	.zero		1


	//   ....[11]....
        /*0234*/ 	.word	0x00002890
        /*0238*/ 	.word	0x000000ff
        /*023c*/ 	.word	0x00004010
        /*0240*/ 	.short	0x010a
        /*0242*/ 	.byte	0x08
	.zero		1


	//----- nvinfo : EIATTR_NUM_MBARRIERS
	.align		4
.L_48:
        /*0244*/ 	.byte	0x03, 0x38
        /*0246*/ 	.short	0x0002


	//----- nvinfo : EIATTR_EXIT_INSTR_OFFSETS
	.align		4
        /*0248*/ 	.byte	0x04, 0x1c
        /*024a*/ 	.short	(.L_50 - .L_49)


	//   ....[0]....
.L_49:
        /*024c*/ 	.word	0x000027f0


	//----- nvinfo : EIATTR_REQNTID
	.align		4
.L_50:
        /*0250*/ 	.byte	0x04, 0x10
        /*0252*/ 	.short	(.L_52 - .L_51)
.L_51:
        /*0254*/ 	.word	0x00000080
        /*0258*/ 	.word	0x00000001
        /*025c*/ 	.word	0x00000001


	//----- nvinfo : EIATTR_CRS_STACK_SIZE
	.align		4
.L_52:
        /*0260*/ 	.byte	0x04, 0x1e
        /*0262*/ 	.short	(.L_54 - .L_53)
.L_53:
        /*0264*/ 	.word	0x00000000


	//----- nvinfo : EIATTR_CBANK_PARAM_SIZE
	.align		4
.L_54:
        /*0268*/ 	.byte	0x03, 0x19
        /*026a*/ 	.short	0x0050


	//----- nvinfo : EIATTR_PARAM_CBANK
	.align		4
        /*026c*/ 	.byte	0x04, 0x0a
        /*026e*/ 	.short	(.L_56 - .L_55)
	.align		4
.L_55:
        /*0270*/ 	.word	index@(.nv.constant0.gluon_tcgen05)
        /*0274*/ 	.short	0x0380
        /*0276*/ 	.short	0x0050


	//----- nvinfo : EIATTR_SW_WAR
	.align		4
.L_56:
        /*0278*/ 	.byte	0x04, 0x36
        /*027a*/ 	.short	(.L_58 - .L_57)
.L_57:
        /*027c*/ 	.word	0x00000008
.L_58:


//--------------------- .nv.compat                --------------------------
	.section	.nv.compat,"",@"SHT_CUDA_COMPAT_INFO"
	.align	4
        /*0000*/ 	.byte	0x02, 0x02, 0x02, 0x00, 0x02, 0x05, 0x05, 0x00, 0x02, 0x03, 0x03, 0x00, 0x02, 0x06, 0x01, 0x00


//--------------------- .nv.callgraph             --------------------------
	.section	.nv.callgraph,"",@"SHT_CUDA_CALLGRAPH"
	.align	4
	.sectionentsize	8
	.align		4
        /*0000*/ 	.word	0x00000000
	.align		4
        /*0004*/ 	.word	0xffffffff
	.align		4
        /*0008*/ 	.word	0x00000000
	.align		4
        /*000c*/ 	.word	0xfffffffe
	.align		4
        /*0010*/ 	.word	0x00000000
	.align		4
        /*0014*/ 	.word	0xfffffffd
	.align		4
        /*0018*/ 	.word	0x00000000
	.align		4
        /*001c*/ 	.word	0xfffffffc


//--------------------- .text.gluon_tcgen05       --------------------------
	.section	.text.gluon_tcgen05,"ax",@progbits
	.align	128
        .global         gluon_tcgen05
        .type           gluon_tcgen05,@function
        .size           gluon_tcgen05,(.L_x_74 - gluon_tcgen05)
        .other          gluon_tcgen05,@"STO_CUDA_ENTRY STV_DEFAULT"
gluon_tcgen05:
.text.gluon_tcgen05:
[----:B------:R-:W1:Y:S01]  /*0000*/  LDC R1, c[0x0][0x37c] ;  /* 0x0000df00ff017b82 */ /* 0x000e620000000800 */
[----:B------:R-:W2:Y:S02]  /*0010*/  S2R R0, SR_TID.X ;  /* 0x0000000000007919 */ /* 0x000ea40000002100 */
[----:B--2---:R-:W-:-:S13]  /*0020*/  ISETP.GE.U32.AND P2, PT, R0, 0x20, PT ;  /* 0x000000200000780c */ /* 0x004fda0003f46070 */
[----:B------:R-:W-:Y:S05]  /*0030*/  @P2 BRA `(.L_x_0) ;  /* 0x0000000000b82947 */ /* 0x000fea0003800000 */
[----:B------:R-:W2:Y:S01]  /*0040*/  S2UR UR6, SR_CgaCtaId ;  /* 0x00000000000679c3 */ /* 0x000ea20000008800 */
[----:B------:R-:W-:Y:S01]  /*0050*/  NOP ;  /* 0x0000000000007918 */ /* 0x000fe20000000000 */
[----:B------:R-:W-:Y:S02]  /*0060*/  UMOV UR4, 0x40 ;  /* 0x0000004000047882 */ /* 0x000fe40000000000 */
[----:B--2---:R-:W-:-:S09]  /*0070*/  ULEA UR4, UR6, UR4, 0x18 ;  /* 0x0000000406047291 */ /* 0x004fd2000f8ec0ff */
[----:B------:R-:W2:Y:S01]  /*0080*/  LDS.U8 R2, [UR4] ;  /* 0x00000004ff027984 */ /* 0x000ea20008000000 */
[----:B------:R-:W-:Y:S02]  /*0090*/  UMOV UR4, 0x400 ;  /* 0x0000040000047882 */ /* 0x000fe40000000000 */
[----:B------:R-:W-:Y:S01]  /*00a0*/  ULEA UR4, UR6, UR4, 0x18 ;  /* 0x0000000406047291 */ /* 0x000fe2000f8ec0ff */
[----:B--2---:R-:W-:-:S13]  /*00b0*/  ISETP.NE.AND P0, PT, R2, RZ, PT ;  /* 0x000000ff0200720c */ /* 0x004fda0003f05270 */
[----:B------:R-:W-:Y:S05]  /*00c0*/  @P0 BRA `(.L_x_1) ;  /* 0x00000000007c0947 */ /* 0x000fea0003800000 */
[----:B------:R-:W-:-:S13]  /*00d0*/  ELECT P0, URZ, PT ;  /* 0x0000000000ff782f */ /* 0x000fda0003800000 */
[----:B------:R-:W-:Y:S05]  /*00e0*/  @!P0 BRA `(.L_x_2) ;  /* 0x0000000000848947 */ /* 0x000fea0003800000 */
[----:B------:R-:W-:Y:S01]  /*00f0*/  UMOV UR5, 0x4 ;  /* 0x0000000400057882 */ /* 0x000fe20000000000 */
[----:B------:R-:W-:Y:S02]  /*0100*/  IMAD.MOV.U32 R5, RZ, RZ, 0x1 ;  /* 0x00000001ff057424 */ /* 0x000fe400078e00ff */
[----:B------:R-:W-:Y:S02]  /*0110*/  IMAD.MOV.U32 R3, RZ, RZ, 0xf ;  /* 0x0000000fff037424 */ /* 0x000fe400078e00ff */
[----:B------:R-:W-:Y:S04]  /*0120*/  DEPBAR.LE SB2, 0x36 ;  /* 0x0000ad800000791a */ /* 0x000fe80000000000 */
[----:B------:R-:W2:Y:S02]  /*0130*/  UTCATOMSWS.FIND_AND_SET.ALIGN UP0, UR5, UR5 ;  /* 0x00000005000575e3 */ /* 0x000ea40008000800 */
[----:B--2---:R-:W-:-:S04]  /*0140*/  PLOP3.LUT P0, PT, PT, PT, UP0, 0x80, 0x8 ;  /* 0x000000000008781c */ /* 0x004fc80003f0f008 */
[----:B------:R-:W-:-:S04]  /*0150*/  SEL R2, RZ, 0xffffffff, !P0 ;  /* 0xffffffffff027807 */ /* 0x000fc80004000000 */
[----:B------:R-:W-:Y:S01]  /*0160*/  ISETP.NE.AND P0, PT, R2, RZ, PT ;  /* 0x000000ff0200720c */ /* 0x000fe20003f05270 */
[----:B------:R-:W-:-:S12]  /*0170*/  IMAD.U32 R2, RZ, RZ, UR5 ;  /* 0x00000005ff027e24 */ /* 0x000fd8000f8e00ff */
[----:B------:R-:W-:Y:S05]  /*0180*/  @P0 BRA `(.L_x_3) ;  /* 0x0000000000240947 */ /* 0x000fea0003800000 */
.L_x_4:
[----:B------:R-:W-:Y:S05]  /*0190*/  NANOSLEEP 0x64 ;  /* 0x000000640000795d */ /* 0x000fea0003800000 */
[----:B------:R-:W-:-:S05]  /*01a0*/  UMOV UR5, 0x4 ;  /* 0x0000000400057882 */ /* 0x000fca0000000000 */
[----:B------:R-:W-:Y:S04]  /*01b0*/  DEPBAR.LE SB2, 0x36 ;  /* 0x0000ad800000791a */ /* 0x000fe80000000000 */
[----:B------:R-:W2:Y:S02]  /*01c0*/  UTCATOMSWS.FIND_AND_SET.ALIGN UP0, UR5, UR5 ;  /* 0x00000005000575e3 */ /* 0x000ea40008000800 */
[----:B--2---:R-:W-:-:S04]  /*01d0*/  PLOP3.LUT P0, PT, PT, PT, UP0, 0x80, 0x8 ;  /* 0x000000000008781c */ /* 0x004fc80003f0f008 */
[----:B------:R-:W-:-:S04]  /*01e0*/  SEL R2, RZ, 0xffffffff, !P0 ;  /* 0xffffffffff027807 */ /* 0x000fc80004000000 */
[----:B------:R-:W-:Y:S01]  /*01f0*/  ISETP.NE.AND P0, PT, R2, RZ, PT ;  /* 0x000000ff0200720c */ /* 0x000fe20003f05270 */
[----:B------:R-:W-:-:S12]  /*0200*/  IMAD.U32 R2, RZ, RZ, UR5 ;  /* 0x00000005ff027e24 */ /* 0x000fd8000f8e00ff */
[----:B------:R-:W-:Y:S05]  /*0210*/  @!P0 BRA `(.L_x_4) ;  /* 0xfffffffc00dc8947 */ /* 0x000fea000383ffff */
.L_x_3:
[C---:B------:R-:W-:Y:S01]  /*0220*/  VIADD R4, R2.reuse, 0x10 ;  /* 0x0000001002047836 */ /* 0x040fe20000000000 */
[----:B------:R-:W-:Y:S01]  /*0230*/  UMOV UR5, 0x50 ;  /* 0x0000005000057882 */ /* 0x000fe20000000000 */
[----:B------:R-:W-:Y:S01]  /*0240*/  SHF.L.U32 R3, R3, R2, RZ ;  /* 0x0000000203037219 */ /* 0x000fe200000006ff */
[----:B------:R-:W-:Y:S01]  /*0250*/  ULEA UR5, UR6, UR5, 0x18 ;  /* 0x0000000506057291 */ /* 0x000fe2000f8ec0ff */
[----:B------:R-:W-:Y:S01]  /*0260*/  IMAD.SHL.U32 R2, R2, 0x20, RZ ;  /* 0x0000002002027824 */ /* 0x000fe200078e00ff */
[----:B------:R-:W-:-:S04]  /*0270*/  SHF.L.U32 R4, R5, R4, RZ ;  /* 0x0000000405047219 */ /* 0x000fc800000006ff */
[----:B------:R-:W-:-:S05]  /*0280*/  LOP3.LUT R3, R4, R3, RZ, 0xfc, !PT ;  /* 0x0000000304037212 */ /* 0x000fca00078efcff */
[----:B------:R2:W-:Y:S04]  /*0290*/  ATOMS.OR RZ, [UR5], R3 ;  /* 0x00000003ffff798c */ /* 0x0005e8000b000005 */
[----:B------:R2:W-:Y:S01]  /*02a0*/  STS [UR4], R2 ;  /* 0x00000002ff007988 */ /* 0x0005e20008000804 */
[----:B------:R-:W-:Y:S05]  /*02b0*/  BRA `(.L_x_2) ;  /* 0x0000000000107947 */ /* 0x000fea0003800000 */
.L_x_1:
[----:B------:R-:W-:Y:S01]  /*02c0*/  IMAD.MOV.U32 R3, RZ, RZ, -0x1 ;  /* 0xffffffffff037424 */ /* 0x000fe200078e00ff */
[----:B------:R-:W-:-:S04]  /*02d0*/  MOV R2, 0x300 ;  /* 0x0000030000027802 */ /* 0x000fc80000000f00 */
[----:B------:R2:W-:Y:S03]  /*02e0*/  STS [UR4], R3 ;  /* 0x00000003ff007988 */ /* 0x0005e60008000804 */
[----:B-12---:R-:W-:Y:S05]  /*02f0*/  CALL.REL.NOINC `($__internal_1_$__cuda_sm10x_tcgen05_guardrail_trap_phase_invalid_during_alloc) ;  /* 0x00000024007c7944 */ /* 0x006fea0003c00000 */
.L_x_2:
[----:B------:R-:W-:Y:S05]  /*0300*/  WARPSYNC.ALL ;  /* 0x0000000000007948 */ /* 0x000fea0003800000 */
[----:B------:R-:W-:Y:S01]  /*0310*/  NOP ;  /* 0x0000000000007918 */ /* 0x000fe20000000000 */
.L_x_0:
[----:B------:R-:W3:Y:S08]  /*0320*/  S2UR UR4, SR_CgaCtaId ;  /* 0x00000000000479c3 */ /* 0x000ef00000008800 */
[----:B------:R-:W-:Y:S01]  /*0330*/  BAR.SYNC.DEFER_BLOCKING 0x0 ;  /* 0x0000000000007b1d */ /* 0x000fe20000010000 */
[----:B------:R-:W-:-:S05]  /*0340*/  LOP3.LUT R132, R0, 0x7f, RZ, 0xc0, !PT ;  /* 0x0000007f00847812 */ /* 0x000fca00078ec0ff */
[----:B------:R-:W-:Y:S02]  /*0350*/  UMOV UR8, 0x400 ;  /* 0x0000040000087882 */ /* 0x000fe40000000000 */
[----:B------:R-:W4:Y:S08]  /*0360*/  LDC R10, c[0x0][0x3a0] ;  /* 0x0000e800ff0a7b82 */ /* 0x000f300000000800 */
[----:B------:R-:W5:Y:S01]  /*0370*/  S2UR UR6, SR_CTAID.Y ;  /* 0x00000000000679c3 */ /* 0x000f620000002600 */
[----:B---3--:R-:W-:-:S09]  /*0380*/  ULEA UR8, UR4, UR8, 0x18 ;  /* 0x0000000804087291 */ /* 0x008fd2000f8ec0ff */
[----:B--2---:R-:W2:Y:S01]  /*0390*/  LDS R3, [UR8] ;  /* 0x00000008ff037984 */ /* 0x004ea20008000800 */
[----:B------:R-:W-:Y:S06]  /*03a0*/  BAR.SYNC.DEFER_BLOCKING 0x0 ;  /* 0x0000000000007b1d */ /* 0x000fec0000010000 */
[----:B------:R-:W-:Y:S05]  /*03b0*/  @P2 BRA `(.L_x_5) ;  /* 0x0000000000182947 */ /* 0x000fea0003800000 */
[----:B------:R-:W-:Y:S01]  /*03c0*/  ELECT P0, URZ, PT ;  /* 0x0000000000ff782f */ /* 0x000fe20003800000 */
[----:B------:R-:W-:Y:S01]  /*03d0*/  IMAD.MOV.U32 R2, RZ, RZ, 0x1 ;  /* 0x00000001ff027424 */ /* 0x000fe200078e00ff */
[----:B------:R-:W-:Y:S01]  /*03e0*/  UMOV UR5, 0x40 ;  /* 0x0000004000057882 */ /* 0x000fe20000000000 */
[----:B------:R-:W-:Y:S01]  /*03f0*/  UVIRTCOUNT.DEALLOC.SMPOOL 0x80 ;  /* 0x000000800000784c */ /* 0x000fe20000000000 */
[----:B------:R-:W-:-:S09]  /*0400*/  ULEA UR5, UR4, UR5, 0x18 ;  /* 0x0000000504057291 */ /* 0x000fd2000f8ec0ff */
[----:B------:R3:W-:Y:S03]  /*0410*/  @P0 STS.U8 [UR5], R2 ;  /* 0x00000002ff000988 */ /* 0x0007e60008000005 */
.L_x_5:
[----:B------:R-:W3:Y:S01]  /*0420*/  S2UR UR4, SR_CTAID.Z ;  /* 0x00000000000479c3 */ /* 0x000ee20000002700 */
[----:B------:R-:W5:Y:S01]  /*0430*/  LDCU UR5, c[0x0][0x370] ;  /* 0x00006e00ff0577ac */ /* 0x000f620008000800 */
[----:B------:R-:W-:Y:S01]  /*0440*/  ISETP.GE.U32.AND P0, PT, R132, 0x20, PT ;  /* 0x000000208400780c */ /* 0x000fe20003f06070 */
[----:B----4-:R-:W-:Y:S01]  /*0450*/  VIADD R5, R10, 0xffffffff ;  /* 0xffffffff0a057836 */ /* 0x010fe20000000000 */
[C---:B------:R-:W-:Y:S01]  /*0460*/  ISETP.NE.U32.AND P3, PT, R132.reuse, RZ, PT ;  /* 0x000000ff8400720c */ /* 0x040fe20003f65070 */
[----:B------:R-:W3:Y:S01]  /*0470*/  LDCU UR7, c[0x0][0x374] ;  /* 0x00006e80ff0777ac */ /* 0x000ee20008000800 */
[----:B------:R-:W-:Y:S01]  /*0480*/  LEA R4, R132, UR8, 0x2 ;  /* 0x0000000884047c11 */ /* 0x000fe2000f8e10ff */
[----:B------:R-:W-:Y:S01]  /*0490*/  BSSY.RECONVERGENT B0, `(.L_x_6) ;  /* 0x0000015000007945 */ /* 0x000fe20003800200 */
[----:B------:R-:W5:Y:S01]  /*04a0*/  S2UR UR11, SR_CTAID.X ;  /* 0x00000000000b79c3 */ /* 0x000f620000002500 */
[----:B------:R-:W4:Y:S01]  /*04b0*/  LDCU.64 UR16, c[0x0][0x3c0] ;  /* 0x00007800ff1077ac */ /* 0x000f220008000a00 */
[----:B--2---:R-:W-:-:S05]  /*04c0*/  R2UR UR29, R3 ;  /* 0x00000000031d72ca */ /* 0x004fca00000e0000 */
[----:B------:R2:W-:Y:S01]  /*04d0*/  @!P0 STS [R4], RZ ;  /* 0x000000ff04008388 */ /* 0x0005e20000000800 */
[----:B------:R-:W1:Y:S01]  /*04e0*/  LDC R6, c[0x0][0x398] ;  /* 0x0000e600ff067b82 */ /* 0x000e620000000800 */
[----:B------:R-:W-:Y:S02]  /*04f0*/  NOP ;  /* 0x0000000000007918 */ /* 0x000fe40000000000 */
[----:B------:R2:W-:Y:S01]  /*0500*/  @!P3 STS [UR8+0x20], R5 ;  /* 0x00002005ff00b988 */ /* 0x0005e20008000808 */
[----:B---3-5:R-:W-:-:S04]  /*0510*/  UIMAD UR4, UR4, UR7, UR6 ;  /* 0x00000007040472a4 */ /* 0x028fc8000f8e0206 */
[----:B------:R-:W-:-:S04]  /*0520*/  UIMAD UR4, UR4, UR5, UR11 ;  /* 0x00000005040472a4 */ /* 0x000fc8000f8e020b */
[----:B------:R-:W-:-:S04]  /*0530*/  UIMAD UR4, UR4, 0x180, URZ ;  /* 0x00000180040478a4 */ /* 0x000fc8000f8e02ff */
[----:B----4-:R-:W-:Y:S01]  /*0540*/  UIADD3 UR12, UP0, UPT, UR4, UR16, URZ ;  /* 0x00000010040c7290 */ /* 0x010fe2000ff1e0ff */
[----:B-1----:R-:W-:-:S03]  /*0550*/  VIADD R6, R6, 0xffffffff ;  /* 0xffffffff06067836 */ /* 0x002fc60000000000 */
[----:B------:R-:W-:Y:S01]  /*0560*/  ULEA.HI.X.SX32 UR13, UR4, UR17, 0x1, UP0 ;  /* 0x00000011040d7291 */ /* 0x000fe200080f0eff */
[----:B--2---:R-:W-:Y:S11]  /*0570*/  @P3 BRA `(.L_x_7) ;  /* 0x0000000000183947 */ /* 0x004ff60003800000 */
[----:B------:R-:W1:Y:S01]  /*0580*/  LDS R2, [UR8+0x8] ;  /* 0x00000808ff027984 */ /* 0x000e620008000800 */
[----:B------:R-:W2:Y:S01]  /*0590*/  LDC.64 R8, c[0x0][0x380] ;  /* 0x0000e000ff087b82 */ /* 0x000ea20000000a00 */
[----:B------:R-:W-:Y:S02]  /*05a0*/  IMAD.MOV.U32 R3, RZ, RZ, 0x70 ;  /* 0x00000070ff037424 */ /* 0x000fe400078e00ff */
[----:B--2---:R2:W-:Y:S03]  /*05b0*/  STS.64 [UR8], R8 ;  /* 0x00000008ff007988 */ /* 0x0045e60008000a08 */
[----:B-1----:R-:W-:-:S05]  /*05c0*/  LOP3.LUT R2, R2, 0x10, R3, 0xd8, !PT ;  /* 0x0000001002027812 */ /* 0x002fca00078ed803 */
[----:B------:R2:W-:Y:S02]  /*05d0*/  STS [UR8+0x8], R2 ;  /* 0x00000802ff007988 */ /* 0x0005e40008000808 */
.L_x_7:
[----:B------:R-:W-:Y:S05]  /*05e0*/  BSYNC.RECONVERGENT B0 ;  /* 0x0000000000007941 */ /* 0x000fea0003800200 */
.L_x_6:
[----:B------:R-:W-:Y:S04]  /*05f0*/  BSSY.RECONVERGENT B0, `(.L_x_8) ;  /* 0x000000a000007945 */ /* 0x000fe80003800200 */
[----:B------:R-:W-:Y:S05]  /*0600*/  @P3 BRA `(.L_x_9) ;  /* 0x0000000000203947 */ /* 0x000fea0003800000 */
[----:B--2---:R-:W1:Y:S01]  /*0610*/  LDS R2, [UR8+0x34] ;  /* 0x00003408ff027984 */ /* 0x004e620008000800 */
[----:B------:R-:W-:Y:S02]  /*0620*/  IMAD.MOV.U32 R3, RZ, RZ, 0x3f000000 ;  /* 0x3f000000ff037424 */ /* 0x000fe400078e00ff */
[----:B------:R-:W-:Y:S01]  /*0630*/  @!P3 IMAD.MOV.U32 R7, RZ, RZ, 0x7f ;  /* 0x0000007fff07b424 */ /* 0x000fe200078e00ff */
[----:B------:R-:W2:Y:S02]  /*0640*/  @!P3 LDS R8, [UR8+0x38] ;  /* 0x00003808ff08b984 */ /* 0x000ea40008000800 */
[----:B-1----:R-:W-:Y:S02]  /*0650*/  LOP3.LUT R2, R2, 0xff000000, R3, 0xb8, !PT ;  /* 0xff00000002027812 */ /* 0x002fe400078eb803 */
[----:B--2---:R-:W-:-:S03]  /*0660*/  @!P3 LOP3.LUT R3, R8, 0xff, R7, 0xb8, !PT ;  /* 0x000000ff0803b812 */ /* 0x004fc600078eb807 */
[----:B------:R1:W-:Y:S04]  /*0670*/  STS [UR8+0x34], R2 ;  /* 0x00003402ff007988 */ /* 0x0003e80008000808 */
[----:B------:R1:W-:Y:S02]  /*0680*/  @!P3 STS [UR8+0x38], R3 ;  /* 0x00003803ff00b988 */ /* 0x0003e40008000808 */
.L_x_9:
[----:B------:R-:W-:Y:S05]  /*0690*/  BSYNC.RECONVERGENT B0 ;  /* 0x0000000000007941 */ /* 0x000fea0003800200 */
.L_x_8:
[----:B------:R-:W-:Y:S04]  /*06a0*/  BSSY.RECONVERGENT B0, `(.L_x_10) ;  /* 0x000000a000007945 */ /* 0x000fe80003800200 */
[----:B------:R-:W-:Y:S05]  /*06b0*/  @P3 BRA `(.L_x_11) ;  /* 0x0000000000203947 */ /* 0x000fea0003800000 */
[----:B-12---:R-:W1:Y:S01]  /*06c0*/  LDS R2, [UR8+0x1c] ;  /* 0x00001c08ff027984 */ /* 0x006e620008000800 */
[----:B------:R-:W2:Y:S03]  /*06d0*/  LDC.64 R8, c[0x0][0x3a8] ;  /* 0x0000ea00ff087b82 */ /* 0x000ea60000000a00 */
[----:B------:R3:W-:Y:S01]  /*06e0*/  STS [UR8+0x24], R6 ;  /* 0x00002406ff007988 */ /* 0x0007e20008000808 */
[--C-:B--2---:R-:W-:Y:S02]  /*06f0*/  SHF.R.U32.HI R7, RZ, 0x4, R9.reuse ;  /* 0x00000004ff077819 */ /* 0x104fe40000011609 */
[----:B------:R-:W-:-:S05]  /*0700*/  SHF.R.U64 R3, R8, 0x4, R9 ;  /* 0x0000000408037819 */ /* 0x000fca0000001209 */
[----:B------:R3:W-:Y:S01]  /*0710*/  STS [UR8+0xc], R3 ;  /* 0x00000c03ff007988 */ /* 0x0007e20008000808 */
[----:B-1----:R-:W-:-:S05]  /*0720*/  LOP3.LUT R2, R2, 0xf, R7, 0xb8, !PT ;  /* 0x0000000f02027812 */ /* 0x002fca00078eb807 */
[----:B------:R3:W-:Y:S02]  /*0730*/  STS [UR8+0x1c], R2 ;  /* 0x00001c02ff007988 */ /* 0x0007e40008000808 */
.L_x_11:
[----:B------:R-:W-:Y:S05]  /*0740*/  BSYNC.RECONVERGENT B0 ;  /* 0x0000000000007941 */ /* 0x000fea0003800200 */
.L_x_10:
[----:B------:R-:W-:Y:S04]  /*0750*/  BSSY.RECONVERGENT B1, `(.L_x_12) ;  /* 0x000001d000017945 */ /* 0x000fe80003800200 */
[----:B------:R-:W-:Y:S04]  /*0760*/  BSSY.RELIABLE B0, `(.L_x_13) ;  /* 0x0000018000007945 */ /* 0x000fe80003800100 */
[----:B------:R-:W-:Y:S05]  /*0770*/  @P3 BRA `(.L_x_14) ;  /* 0x00000000001c3947 */ /* 0x000fea0003800000 */
[----:B-123--:R-:W1:Y:S02]  /*0780*/  LDS R2, [UR8+0x34] ;  /* 0x00003408ff027984 */ /* 0x00ee640008000800 */
[----:B-1----:R-:W-:-:S05]  /*0790*/  LOP3.LUT R2, R2, 0x7, RZ, 0xb8, !PT ;  /* 0x0000000702027812 */ /* 0x002fca00078eb8ff */
[----:B------:R1:W-:Y:S01]  /*07a0*/  STS [UR8+0x34], R2 ;  /* 0x00003402ff007988 */ /* 0x0003e20008000808 */
[----:B------:R-:W-:Y:S05]  /*07b0*/  @P3 BRA `(.L_x_15) ;  /* 0x00000000001c3947 */ /* 0x000fea0003800000 */
[----:B-1----:R-:W1:Y:S02]  /*07c0*/  LDS R2, [UR8+0x34] ;  /* 0x00003408ff027984 */ /* 0x002e640008000800 */
[----:B-1----:R-:W-:-:S05]  /*07d0*/  LOP3.LUT R2, R2, 0x38, RZ, 0xb8, !PT ;  /* 0x0000003802027812 */ /* 0x002fca00078eb8ff */
[----:B------:R4:W-:Y:S02]  /*07e0*/  STS [UR8+0x34], R2 ;  /* 0x00003402ff007988 */ /* 0x0009e40008000808 */
.L_x_14:
[----:B------:R-:W-:Y:S05]  /*07f0*/  @P3 BRA `(.L_x_16) ;  /* 0x00000000001c3947 */ /* 0x000fea0003800000 */
[----:B-1234-:R-:W1:Y:S02]  /*0800*/  LDS R2, [UR8+0x8] ;  /* 0x00000808ff027984 */ /* 0x01ee640008000800 */
[----:B-1----:R-:W-:-:S05]  /*0810*/  LOP3.LUT R2, R2, 0x780, RZ, 0xb8, !PT ;  /* 0x0000078002027812 */ /* 0x002fca00078eb8ff */
[----:B------:R2:W-:Y:S02]  /*0820*/  STS [UR8+0x8], R2 ;  /* 0x00000802ff007988 */ /* 0x0005e40008000808 */
.L_x_15:
[----:B------:R-:W-:Y:S05]  /*0830*/  @P3 BRA `(.L_x_17) ;  /* 0x0000000000283947 */ /* 0x000fea0003800000 */
[----:B-12---:R-:W1:Y:S02]  /*0840*/  LDS R2, [UR8+0x8] ;  /* 0x00000808ff027984 */ /* 0x006e640008000800 */
[----:B-1----:R-:W-:-:S05]  /*0850*/  LOP3.LUT R2, R2, 0x1800, RZ, 0xb8, !PT ;  /* 0x0000180002027812 */ /* 0x002fca00078eb8ff */
[----:B------:R5:W-:Y:S02]  /*0860*/  STS [UR8+0x8], R2 ;  /* 0x00000802ff007988 */ /* 0x000be40008000808 */
.L_x_16:
[----:B------:R-:W-:Y:S05]  /*0870*/  @P3 BREAK.RELIABLE B0 ;  /* 0x0000000000003942 */ /* 0x000fea0003800100 */
[----:B------:R-:W-:Y:S05]  /*0880*/  @P3 BRA `(.L_x_18) ;  /* 0x0000000000243947 */ /* 0x000fea0003800000 */
[----:B-1-3--:R-:W1:Y:S01]  /*0890*/  LDS R3, [UR8+0x8] ;  /* 0x00000808ff037984 */ /* 0x00ae620008000800 */
[----:B--2-45:R-:W-:-:S05]  /*08a0*/  IMAD.MOV.U32 R2, RZ, RZ, 0x6000 ;  /* 0x00006000ff027424 */ /* 0x034fca00078e00ff */
[----:B-1----:R-:W-:-:S04]  /*08b0*/  LOP3.LUT R2, R3, 0x4000, R2, 0xd8, !PT ;  /* 0x0000400003027812 */ /* 0x002fc800078ed802 */
[----:B------:R-:W-:-:S05]  /*08c0*/  LOP3.LUT R2, R2, 0x400000, RZ, 0xb8, !PT ;  /* 0x0040000002027812 */ /* 0x000fca00078eb8ff */
[----:B------:R3:W-:Y:S02]  /*08d0*/  STS [UR8+0x8], R2 ;  /* 0x00000802ff007988 */ /* 0x0007e40008000808 */
.L_x_17:
[----:B------:R-:W-:Y:S05]  /*08e0*/  BSYNC.RELIABLE B0 ;  /* 0x0000000000007941 */ /* 0x000fea0003800100 */
.L_x_13:
[----:B-123--:R-:W1:Y:S02]  /*08f0*/  @!P3 LDS R2, [UR8+0x8] ;  /* 0x00000808ff02b984 */ /* 0x00ee640008000800 */
[----:B-1----:R-:W-:-:S05]  /*0900*/  @!P3 LOP3.LUT R2, R2, 0x8000, RZ, 0xb8, !PT ;  /* 0x000080000202b812 */ /* 0x002fca00078eb8ff */
[----:B------:R1:W-:Y:S02]  /*0910*/  @!P3 STS [UR8+0x8], R2 ;  /* 0x00000802ff00b988 */ /* 0x0003e40008000808 */
.L_x_18:
[----:B------:R-:W-:Y:S05]  /*0920*/  BSYNC.RECONVERGENT B1 ;  /* 0x0000000000017941 */ /* 0x000fea0003800200 */
.L_x_12:
[----:B------:R-:W-:Y:S05]  /*0930*/  WARPSYNC.ALL ;  /* 0x0000000000007948 */ /* 0x000fea0003800000 */
[----:B------:R-:W-:Y:S01]  /*0940*/  NOP ;  /* 0x0000000000007918 */ /* 0x000fe20000000000 */
[----:B------:R-:W-:Y:S05]  /*0950*/  @P0 BRA `(.L_x_19) ;  /* 0x0000000000300947 */ /* 0x000fea0003800000 */
[----:B-12345:R-:W1:Y:S01]  /*0960*/  S2R R2, SR_LANEID ;  /* 0x0000000000027919 */ /* 0x03ee620000000000 */
[----:B------:R-:W-:Y:S05]  /*0970*/  WARPSYNC.ALL ;  /* 0x0000000000007948 */ /* 0x000fea0003800000 */
[----:B------:R-:W-:Y:S01]  /*0980*/  NOP ;  /* 0x0000000000007918 */ /* 0x000fe20000000000 */
[----:B-1----:R-:W-:-:S05]  /*0990*/  IMAD.SHL.U32 R7, R2, 0x4, RZ ;  /* 0x0000000402077824 */ /* 0x002fca00078e00ff */
[----:B------:R-:W1:Y:S01]  /*09a0*/  LDS R9, [R7+UR8] ;  /* 0x0000000807097984 */ /* 0x000e620008000800 */
[----:B------:R-:W-:-:S05]  /*09b0*/  IADD3 R2, P1, PT, R7, UR12, RZ ;  /* 0x0000000c07027c10 */ /* 0x000fca000ff3e0ff */
[----:B------:R-:W-:-:S05]  /*09c0*/  IMAD.X R3, RZ, RZ, UR13, P1 ;  /* 0x0000000dff037e24 */ /* 0x000fca00088e06ff */
[----:B-1----:R1:W2:Y:S01]  /*09d0*/  ATOMG.E.EXCH.STRONG.GPU PT, RZ, [R2], R9 ;  /* 0x0000000902ff73a8 */ /* 0x0022a200041ee100 */
[----:B------:R-:W-:-:S04]  /*09e0*/  DEPBAR {5,4,3,2,1,0} ;  /* 0x0000003f0000791a */ /* 0x000fc80000000000 */
[----:B------:R-:W3:Y:S02]  /*09f0*/  CCTL.E.C.LDCU.IV.DEEP [UR12] ;  /* 0x000000000c007540 */ /* 0x000ee40009c08000 */
[----:B---3--:R1:W-:Y:S01]  /*0a00*/  UTMACCTL.IV [UR12] ;  /* 0x000000000c0079b9 */ /* 0x0083e20008000000 */
[----:B------:R-:W-:Y:S01]  /*0a10*/  NOP ;  /* 0x0000000000007918 */ /* 0x000fe20000000000 */
.L_x_19:
[----:B------:R-:W-:Y:S05]  /*0a20*/  @P0 BRA `(.L_x_20) ;  /* 0x00000000000c0947 */ /* 0x000fea0003800000 */
[----:B------:R0:W-:Y:S01]  /*0a30*/  UTMACMDFLUSH ;  /* 0x00000000000079b7 */ /* 0x0001e20000000000 */
[----:B------:R-:W-:Y:S05]  /*0a40*/  @P0 BRA `(.L_x_20) ;  /* 0x0000000000040947 */ /* 0x000fea0003800000 */
[----:B------:R-:W-:-:S04]  /*0a50*/  DEPBAR.LE SB0, 0x0 ;  /* 0x000080000000791a */ /* 0x000fc80000000000 */
.L_x_20:
[----:B------:R-:W-:Y:S05]  /*0a60*/  WARPSYNC.ALL ;  /* 0x0000000000007948 */ /* 0x000fea0003800000 */
[----:B------:R-:W-:Y:S01]  /*0a70*/  NOP ;  /* 0x0000000000007918 */ /* 0x000fe20000000000 */
[----:B--2---:R-:W-:Y:S06]  /*0a80*/  BAR.SYNC.DEFER_BLOCKING 0x0 ;  /* 0x0000000000007b1d */ /* 0x004fec0000010000 */
[----:B------:R-:W-:Y:S02]  /*0a90*/  BSSY.RECONVERGENT B1, `(.L_x_21) ;  /* 0x000000b000017945 */ /* 0x000fe40003800200 */
[----:B------:R-:W-:Y:S06]  /*0aa0*/  BAR.SYNC.DEFER_BLOCKING 0x0 ;  /* 0x0000000000007b1d */ /* 0x000fec0000010000 */
[----:B------:R2:W-:Y:S01]  /*0ab0*/  @!P0 STS [R4], RZ ;  /* 0x000000ff04008388 */ /* 0x0005e20000000800 */
[----:B------:R-:W-:Y:S01]  /*0ac0*/  NOP ;  /* 0x0000000000007918 */ /* 0x000fe20000000000 */
[----:B------:R-:W-:Y:S05]  /*0ad0*/  @P3 BRA `(.L_x_22) ;  /* 0x0000000000183947 */ /* 0x000fea0003800000 */
[----:B-1-345:R-:W1:Y:S01]  /*0ae0*/  LDS R2, [UR8+0x8] ;  /* 0x00000808ff027984 */ /* 0x03ae620008000800 */
[----:B------:R-:W3:Y:S01]  /*0af0*/  LDC.64 R8, c[0x0][0x388] ;  /* 0x0000e200ff087b82 */ /* 0x000ee20000000a00 */
[----:B------:R-:W-:Y:S02]  /*0b00*/  IMAD.MOV.U32 R3, RZ, RZ, 0x70 ;  /* 0x00000070ff037424 */ /* 0x000fe400078e00ff */
[----:B---3--:R3:W-:Y:S03]  /*0b10*/  STS.64 [UR8], R8 ;  /* 0x00000008ff007988 */ /* 0x0087e60008000a08 */
[----:B-1----:R-:W-:-:S05]  /*0b20*/  LOP3.LUT R2, R2, 0x10, R3, 0xd8, !PT ;  /* 0x0000001002027812 */ /* 0x002fca00078ed803 */
[----:B------:R3:W-:Y:S02]  /*0b30*/  STS [UR8+0x8], R2 ;  /* 0x00000802ff007988 */ /* 0x0007e40008000808 */
.L_x_22:
[----:B-1----:R-:W-:Y:S05]  /*0b40*/  BSYNC.RECONVERGENT B1 ;  /* 0x0000000000017941 */ /* 0x002fea0003800200 */
.L_x_21:
[----:B------:R-:W-:Y:S04]  /*0b50*/  BSSY.RECONVERGENT B2, `(.L_x_23) ;  /* 0x000000f000027945 */ /* 0x000fe80003800200 */
[----:B------:R-:W-:Y:S04]  /*0b60*/  BSSY.RELIABLE B1, `(.L_x_24) ;  /* 0x000000c000017945 */ /* 0x000fe80003800100 */
[----:B------:R-:W-:Y:S05]  /*0b70*/  @P3 BRA `(.L_x_25) ;  /* 0x0000000000283947 */ /* 0x000fea0003800000 */
[----:B---345:R-:W1:Y:S01]  /*0b80*/  LDS R2, [UR8+0x34] ;  /* 0x00003408ff027984 */ /* 0x038e620008000800 */
[----:B------:R-:W-:Y:S01]  /*0b90*/  IMAD.MOV.U32 R3, RZ, RZ, 0x3f000000 ;  /* 0x3f000000ff037424 */ /* 0x000fe200078e00ff */
[----:B------:R-:W-:Y:S05]  /*0ba0*/  @P3 BREAK.RELIABLE B1 ;  /* 0x0000000000013942 */ /* 0x000fea0003800100 */
[----:B-1----:R-:W-:-:S05]  /*0bb0*/  LOP3.LUT R2, R2, 0xff000000, R3, 0xb8, !PT ;  /* 0xff00000002027812 */ /* 0x002fca00078eb803 */
[----:B------:R1:W-:Y:S01]  /*0bc0*/  STS [UR8+0x34], R2 ;  /* 0x00003402ff007988 */ /* 0x0003e20008000808 */
[----:B------:R-:W-:Y:S05]  /*0bd0*/  @P3 BRA `(.L_x_26) ;  /* 0x0000000000183947 */ /* 0x000fea0003800000 */
[----:B-1----:R-:W1:Y:S01]  /*0be0*/  LDS R2, [UR8+0x38] ;  /* 0x00003808ff027984 */ /* 0x002e620008000800 */
[----:B------:R-:W-:-:S05]  /*0bf0*/  IMAD.MOV.U32 R3, RZ, RZ, 0x7f ;  /* 0x0000007fff037424 */ /* 0x000fca00078e00ff */
[----:B-1----:R-:W-:-:S05]  /*0c00*/  LOP3.LUT R2, R2, 0xff, R3, 0xb8, !PT ;  /* 0x000000ff02027812 */ /* 0x002fca00078eb803 */
[----:B------:R1:W-:Y:S02]  /*0c10*/  STS [UR8+0x38], R2 ;  /* 0x00003802ff007988 */ /* 0x0003e40008000808 */
.L_x_25:
[----:B------:R-:W-:Y:S05]  /*0c20*/  BSYNC.RELIABLE B1 ;  /* 0x0000000000017941 */ /* 0x000fea0003800100 */
.L_x_24:
[----:B------:R1:W-:Y:S02]  /*0c30*/  @!P3 STS [UR8+0x20], R5 ;  /* 0x00002005ff00b988 */ /* 0x0003e40008000808 */
.L_x_26:
[----:B------:R-:W-:Y:S05]  /*0c40*/  BSYNC.RECONVERGENT B2 ;  /* 0x0000000000027941 */ /* 0x000fea0003800200 */
.L_x_23:
[----:B------:R-:W-:Y:S05]  /*0c50*/  WARPSYNC.ALL ;  /* 0x0000000000007948 */ /* 0x000fea0003800000 */
[----:B------:R-:W-:Y:S01]  /*0c60*/  NOP ;  /* 0x0000000000007918 */ /* 0x000fe20000000000 */
[----:B-1----:R-:W1:Y:S01]  /*0c70*/  LDC R5, c[0x0][0x39c] ;  /* 0x0000e700ff057b82 */ /* 0x002e620000000800 */
[----:B------:R-:W-:Y:S01]  /*0c80*/  BSSY.RECONVERGENT B2, `(.L_x_27) ;  /* 0x000000b000027945 */ /* 0x000fe20003800200 */
[----:B-1----:R-:W-:-:S03]  /*0c90*/  VIADD R5, R5, 0xffffffff ;  /* 0xffffffff05057836 */ /* 0x002fc60000000000 */
[----:B------:R-:W-:Y:S05]  /*0ca0*/  @P3 BRA `(.L_x_28) ;  /* 0x0000000000203947 */ /* 0x000fea0003800000 */
[----:B---345:R-:W1:Y:S01]  /*0cb0*/  LDS R2, [UR8+0x1c] ;  /* 0x00001c08ff027984 */ /* 0x038e620008000800 */
[----:B------:R-:W3:Y:S03]  /*0cc0*/  LDC.64 R8, c[0x0][0x3b0] ;  /* 0x0000ec00ff087b82 */ /* 0x000ee60000000a00 */
[----:B------:R4:W-:Y:S01]  /*0cd0*/  STS [UR8+0x24], R5 ;  /* 0x00002405ff007988 */ /* 0x0009e20008000808 */
[--C-:B---3--:R-:W-:Y:S02]  /*0ce0*/  SHF.R.U32.HI R7, RZ, 0x4, R9.reuse ;  /* 0x00000004ff077819 */ /* 0x108fe40000011609 */
[----:B------:R-:W-:-:S05]  /*0cf0*/  SHF.R.U64 R3, R8, 0x4, R9 ;  /* 0x0000000408037819 */ /* 0x000fca0000001209 */
[----:B------:R4:W-:Y:S01]  /*0d00*/  STS [UR8+0xc], R3 ;  /* 0x00000c03ff007988 */ /* 0x0009e20008000808 */
[----:B-1----:R-:W-:-:S05]  /*0d10*/  LOP3.LUT R2, R2, 0xf, R7, 0xb8, !PT ;  /* 0x0000000f02027812 */ /* 0x002fca00078eb807 */
[----:B------:R4:W-:Y:S02]  /*0d20*/  STS [UR8+0x1c], R2 ;  /* 0x00001c02ff007988 */ /* 0x0009e40008000808 */
.L_x_28:
[----:B------:R-:W-:Y:S05]  /*0d30*/  BSYNC.RECONVERGENT B2 ;  /* 0x0000000000027941 */ /* 0x000fea0003800200 */
.L_x_27:
[----:B------:R-:W-:Y:S04]  /*0d40*/  BSSY.RECONVERGENT B3, `(.L_x_29) ;  /* 0x000001d000037945 */ /* 0x000fe80003800200 */
[----:B------:R-:W-:Y:S04]  /*0d50*/  BSSY.RELIABLE B2, `(.L_x_30) ;  /* 0x0000018000027945 */ /* 0x000fe80003800100 */
[----:B------:R-:W-:Y:S05]  /*0d60*/  @P3 BRA `(.L_x_31) ;  /* 0x00000000001c3947 */ /* 0x000fea0003800000 */
[----:B---345:R-:W1:Y:S02]  /*0d70*/  LDS R2, [UR8+0x34] ;  /* 0x00003408ff027984 */ /* 0x038e640008000800 */
[----:B-1----:R-:W-:-:S05]  /*0d80*/  LOP3.LUT R2, R2, 0x7, RZ, 0xb8, !PT ;  /* 0x0000000702027812 */ /* 0x002fca00078eb8ff */
[----:B------:R1:W-:Y:S01]  /*0d90*/  STS [UR8+0x34], R2 ;  /* 0x00003402ff007988 */ /* 0x0003e20008000808 */
[----:B------:R-:W-:Y:S05]  /*0da0*/  @P3 BRA `(.L_x_32) ;  /* 0x00000000001c3947 */ /* 0x000fea0003800000 */
[----:B-1----:R-:W1:Y:S02]  /*0db0*/  LDS R2, [UR8+0x34] ;  /* 0x00003408ff027984 */ /* 0x002e640008000800 */
[----:B-1----:R-:W-:-:S05]  /*0dc0*/  LOP3.LUT R2, R2, 0x38, RZ, 0xb8, !PT ;  /* 0x0000003802027812 */ /* 0x002fca00078eb8ff */
[----:B------:R1:W-:Y:S02]  /*0dd0*/  STS [UR8+0x34], R2 ;  /* 0x00003402ff007988 */ /* 0x0003e40008000808 */
.L_x_31:
[----:B------:R-:W-:Y:S05]  /*0de0*/  @P3 BRA `(.L_x_33) ;  /* 0x00000000001c3947 */ /* 0x000fea0003800000 */
[----:B-1-345:R-:W1:Y:S02]  /*0df0*/  LDS R2, [UR8+0x8] ;  /* 0x00000808ff027984 */ /* 0x03ae640008000800 */
[----:B-1----:R-:W-:-:S05]  /*0e00*/  LOP3.LUT R2, R2, 0x780, RZ, 0xb8, !PT ;  /* 0x0000078002027812 */ /* 0x002fca00078eb8ff */
[----:B------:R3:W-:Y:S02]  /*0e10*/  STS [UR8+0x8], R2 ;  /* 0x00000802ff007988 */ /* 0x0007e40008000808 */
.L_x_32:
[----:B------:R-:W-:Y:S05]  /*0e20*/  @P3 BRA `(.L_x_34) ;  /* 0x0000000000283947 */ /* 0x000fea0003800000 */
[----:B-1-3--:R-:W1:Y:S02]  /*0e30*/  LDS R2, [UR8+0x8] ;  /* 0x00000808ff027984 */ /* 0x00ae640008000800 */
[----:B-1----:R-:W-:-:S05]  /*0e40*/  LOP3.LUT R2, R2, 0x1800, RZ, 0xb8, !PT ;  /* 0x0000180002027812 */ /* 0x002fca00078eb8ff */
[----:B------:R1:W-:Y:S02]  /*0e50*/  STS [UR8+0x8], R2 ;  /* 0x00000802ff007988 */ /* 0x0003e40008000808 */
.L_x_33:
[----:B------:R-:W-:Y:S05]  /*0e60*/  @P3 BREAK.RELIABLE B2 ;  /* 0x0000000000023942 */ /* 0x000fea0003800100 */
[----:B------:R-:W-:Y:S05]  /*0e70*/  @P3 BRA `(.L_x_35) ;  /* 0x0000000000243947 */ /* 0x000fea0003800000 */
[----:B-1-345:R-:W1:Y:S01]  /*0e80*/  LDS R2, [UR8+0x8] ;  /* 0x00000808ff027984 */ /* 0x03ae620008000800 */
[----:B------:R-:W-:-:S05]  /*0e90*/  IMAD.MOV.U32 R3, RZ, RZ, 0x6000 ;  /* 0x00006000ff037424 */ /* 0x000fca00078e00ff */
[----:B-1----:R-:W-:-:S04]  /*0ea0*/  LOP3.LUT R2, R2, 0x4000, R3, 0xd8, !PT ;  /* 0x0000400002027812 */ /* 0x002fc800078ed803 */
[----:B------:R-:W-:-:S05]  /*0eb0*/  LOP3.LUT R2, R2, 0x400000, RZ, 0xb8, !PT ;  /* 0x0040000002027812 */ /* 0x000fca00078eb8ff */
[----:B------:R4:W-:Y:S02]  /*0ec0*/  STS [UR8+0x8], R2 ;  /* 0x00000802ff007988 */ /* 0x0009e40008000808 */
.L_x_34:
[----:B------:R-:W-:Y:S05]  /*0ed0*/  BSYNC.RELIABLE B2 ;  /* 0x0000000000027941 */ /* 0x000fea0003800100 */
.L_x_30:
[----:B-1-34-:R-:W1:Y:S02]  /*0ee0*/  @!P3 LDS R2, [UR8+0x8] ;  /* 0x00000808ff02b984 */ /* 0x01ae640008000800 */
[----:B-1----:R-:W-:-:S05]  /*0ef0*/  @!P3 LOP3.LUT R2, R2, 0x8000, RZ, 0xb8, !PT ;  /* 0x000080000202b812 */ /* 0x002fca00078eb8ff */
[----:B------:R1:W-:Y:S02]  /*0f00*/  @!P3 STS [UR8+0x8], R2 ;  /* 0x00000802ff00b988 */ /* 0x0003e40008000808 */
.L_x_35:
[----:B------:R-:W-:Y:S05]  /*0f10*/  BSYNC.RECONVERGENT B3 ;  /* 0x0000000000037941 */ /* 0x000fea0003800200 */
.L_x_29:
[----:B------:R-:W-:Y:S05]  /*0f20*/  WARPSYNC.ALL ;  /* 0x0000000000007948 */ /* 0x000fea0003800000 */
[----:B------:R-:W-:Y:S01]  /*0f30*/  NOP ;  /* 0x0000000000007918 */ /* 0x000fe20000000000 */
[----:B------:R-:W-:-:S04]  /*0f40*/  UIADD3 UR5, UPT, UPT, UR4, 0x80, URZ ;  /* 0x0000008004057890 */ /* 0x000fc8000fffe0ff */
[----:B------:R-:W-:-:S04]  /*0f50*/  UIADD3 UR14, UP0, UPT, UR5, UR16, URZ ;  /* 0x00000010050e7290 */ /* 0x000fc8000ff1e0ff */
[----:B------:R-:W-:Y:S01]  /*0f60*/  ULEA.HI.X.SX32 UR15, UR5, UR17, 0x1, UP0 ;  /* 0x00000011050f7291 */ /* 0x000fe200080f0eff */
[----:B------:R-:W-:Y:S11]  /*0f70*/  @P0 BRA `(.L_x_36) ;  /* 0x0000000000300947 */ /* 0x000ff60003800000 */
[----:B-1-345:R-:W1:Y:S01]  /*0f80*/  S2R R2, SR_LANEID ;  /* 0x0000000000027919 */ /* 0x03ae620000000000 */
[----:B------:R-:W-:Y:S05]  /*0f90*/  WARPSYNC.ALL ;  /* 0x0000000000007948 */ /* 0x000fea0003800000 */
[----:B------:R-:W-:Y:S01]  /*0fa0*/  NOP ;  /* 0x0000000000007918 */ /* 0x000fe20000000000 */
[----:B-1----:R-:W-:-:S05]  /*0fb0*/  IMAD.SHL.U32 R8, R2, 0x4, RZ ;  /* 0x0000000402087824 */ /* 0x002fca00078e00ff */
[----:B------:R-:W1:Y:S01]  /*0fc0*/  LDS R7, [R8+UR8] ;  /* 0x0000000808077984 */ /* 0x000e620008000800 */
[----:B------:R-:W-:-:S05]  /*0fd0*/  IADD3 R2, P1, PT, R8, UR14, RZ ;  /* 0x0000000e08027c10 */ /* 0x000fca000ff3e0ff */
[----:B------:R-:W-:-:S05]  /*0fe0*/  IMAD.X R3, RZ, RZ, UR15, P1 ;  /* 0x0000000fff037e24 */ /* 0x000fca00088e06ff */
[----:B-1----:R1:W3:Y:S01]  /*0ff0*/  ATOMG.E.EXCH.STRONG.GPU PT, RZ, [R2], R7 ;  /* 0x0000000702ff73a8 */ /* 0x0022e200041ee100 */
[----:B------:R-:W-:-:S04]  /*1000*/  DEPBAR {5,4,3,2,1,0} ;  /* 0x0000003f0000791a */ /* 0x000fc80000000000 */
[----:B------:R-:W4:Y:S02]  /*1010*/  CCTL.E.C.LDCU.IV.DEEP [UR14] ;  /* 0x000000000e007540 */ /* 0x000f240009c08000 */
[----:B----4-:R1:W-:Y:S01]  /*1020*/  UTMACCTL.IV [UR14] ;  /* 0x000000000e0079b9 */ /* 0x0103e20008000000 */
[----:B------:R-:W-:Y:S01]  /*1030*/  NOP ;  /* 0x0000000000007918 */ /* 0x000fe20000000000 */
.L_x_36:
[----:B------:R-:W-:Y:S05]  /*1040*/  @P0 BRA `(.L_x_37) ;  /* 0x00000000000c0947 */ /* 0x000fea0003800000 */
[----:B------:R0:W-:Y:S01]  /*1050*/  UTMACMDFLUSH ;  /* 0x00000000000079b7 */ /* 0x0001e20000000000 */
[----:B------:R-:W-:Y:S05]  /*1060*/  @P0 BRA `(.L_x_37) ;  /* 0x0000000000040947 */ /* 0x000fea0003800000 */
[----:B------:R-:W-:-:S04]  /*1070*/  DEPBAR.LE SB0, 0x0 ;  /* 0x000080000000791a */ /* 0x000fc80000000000 */
.L_x_37:
[----:B------:R-:W-:Y:S05]  /*1080*/  WARPSYNC.ALL ;  /* 0x0000000000007948 */ /* 0x000fea0003800000 */
[----:B------:R-:W-:Y:S01]  /*1090*/  NOP ;  /* 0x0000000000007918 */ /* 0x000fe20000000000 */
[----:B---3--:R-:W-:Y:S06]  /*10a0*/  BAR.SYNC.DEFER_BLOCKING 0x0 ;  /* 0x0000000000007b1d */ /* 0x008fec0000010000 */
[----:B------:R-:W-:Y:S02]  /*10b0*/  BSSY.RECONVERGENT B3, `(.L_x_38) ;  /* 0x000000b000037945 */ /* 0x000fe40003800200 */
[----:B------:R-:W-:Y:S06]  /*10c0*/  BAR.SYNC.DEFER_BLOCKING 0x0 ;  /* 0x0000000000007b1d */ /* 0x000fec0000010000 */
[----:B------:R3:W-:Y:S01]  /*10d0*/  @!P0 STS [R4], RZ ;  /* 0x000000ff04008388 */ /* 0x0007e20000000800 */
[----:B------:R-:W-:Y:S01]  /*10e0*/  NOP ;  /* 0x0000000000007918 */ /* 0x000fe20000000000 */
[----:B------:R-:W-:Y:S05]  /*10f0*/  @P3 BRA `(.L_x_39) ;  /* 0x0000000000183947 */ /* 0x000fea0003800000 */
[----:B-1--45:R-:W1:Y:S01]  /*1100*/  LDS R2, [UR8+0x8] ;  /* 0x00000808ff027984 */ /* 0x032e620008000800 */
[----:B------:R-:W4:Y:S01]  /*1110*/  LDC.64 R8, c[0x0][0x390] ;  /* 0x0000e400ff087b82 */ /* 0x000f220000000a00 */
[----:B------:R-:W-:Y:S02]  /*1120*/  IMAD.MOV.U32 R3, RZ, RZ, 0x70 ;  /* 0x00000070ff037424 */ /* 0x000fe400078e00ff */
[----:B----4-:R4:W-:Y:S03]  /*1130*/  STS.64 [UR8], R8 ;  /* 0x00000008ff007988 */ /* 0x0109e60008000a08 */
[----:B-1----:R-:W-:-:S05]  /*1140*/  LOP3.LUT R2, R2, 0x10, R3, 0xd8, !PT ;  /* 0x0000001002027812 */ /* 0x002fca00078ed803 */
[----:B------:R4:W-:Y:S02]  /*1150*/  STS [UR8+0x8], R2 ;  /* 0x00000802ff007988 */ /* 0x0009e40008000808 */
.L_x_39:
[----:B-1----:R-:W-:Y:S05]  /*1160*/  BSYNC.RECONVERGENT B3 ;  /* 0x0000000000037941 */ /* 0x002fea0003800200 */
.L_x_38:
[----:B------:R-:W-:Y:S04]  /*1170*/  BSSY.RECONVERGENT B4, `(.L_x_40) ;  /* 0x0000033000047945 */ /* 0x000fe80003800200 */
[----:B------:R-:W-:Y:S04]  /*1180*/  BSSY.RELIABLE B3, `(.L_x_41) ;  /* 0x000002e000037945 */ /* 0x000fe80003800100 */
[----:B------:R-:W-:Y:S05]  /*1190*/  @P3 BRA `(.L_x_42) ;  /* 0x0000000000243947 */ /* 0x000fea0003800000 */
[----:B----45:R-:W1:Y:S01]  /*11a0*/  LDS R2, [UR8+0x34] ;  /* 0x00003408ff027984 */ /* 0x030e620008000800 */
[----:B------:R-:W-:-:S05]  /*11b0*/  IMAD.MOV.U32 R3, RZ, RZ, 0x7f000000 ;  /* 0x7f000000ff037424 */ /* 0x000fca00078e00ff */
[----:B-1----:R-:W-:-:S05]  /*11c0*/  LOP3.LUT R2, R2, 0xff000000, R3, 0xb8, !PT ;  /* 0xff00000002027812 */ /* 0x002fca00078eb803 */
[----:B------:R1:W-:Y:S01]  /*11d0*/  STS [UR8+0x34], R2 ;  /* 0x00003402ff007988 */ /* 0x0003e20008000808 */
[----:B------:R-:W-:Y:S05]  /*11e0*/  @P3 BRA `(.L_x_43) ;  /* 0x0000000000183947 */ /* 0x000fea0003800000 */
[----:B-1----:R-:W1:Y:S01]  /*11f0*/  LDS R2, [UR8+0x38] ;  /* 0x00003808ff027984 */ /* 0x002e620008000800 */
[----:B------:R-:W-:-:S05]  /*1200*/  IMAD.MOV.U32 R3, RZ, RZ, 0x7f ;  /* 0x0000007fff037424 */ /* 0x000fca00078e00ff */
[----:B-1----:R-:W-:-:S05]  /*1210*/  LOP3.LUT R2, R2, 0xff, R3, 0xb8, !PT ;  /* 0x000000ff02027812 */ /* 0x002fca00078eb803 */
[----:B------:R1:W-:Y:S02]  /*1220*/  STS [UR8+0x38], R2 ;  /* 0x00003802ff007988 */ /* 0x0003e40008000808 */
.L_x_42:
[----:B------:R-:W-:Y:S05]  /*1230*/  @P3 BRA `(.L_x_44) ;  /* 0x00000000000c3947 */ /* 0x000fea0003800000 */
[----:B------:R1:W-:Y:S02]  /*1240*/  STS [UR8+0x20], R5 ;  /* 0x00002005ff007988 */ /* 0x0003e40008000808 */
.L_x_43:
[----:B------:R-:W-:Y:S05]  /*1250*/  @P3 BRA `(.L_x_45) ;  /* 0x0000000000243947 */ /* 0x000fea0003800000 */
[----:B------:R1:W-:Y:S02]  /*1260*/  STS [UR8+0x24], R6 ;  /* 0x00002406ff007988 */ /* 0x0003e40008000808 */
.L_x_44:
[----:B------:R-:W-:Y:S05]  /*1270*/  @P3 BRA `(.L_x_46) ;  /* 0x00000000002c3947 */ /* 0x000fea0003800000 */
[----:B-1--45:R-:W1:Y:S01]  /*1280*/  LDS R2, [UR8+0x1c] ;  /* 0x00001c08ff027984 */ /* 0x032e620008000800 */
[----:B------:R-:W4:Y:S02]  /*1290*/  LDC.64 R6, c[0x0][0x3b8] ;  /* 0x0000ee00ff067b82 */ /* 0x000f240000000a00 */
[--C-:B----4-:R-:W-:Y:S02]  /*12a0*/  SHF.R.U32.HI R5, RZ, 0x4, R7.reuse ;  /* 0x00000004ff057819 */ /* 0x110fe40000011607 */
[----:B------:R-:W-:-:S05]  /*12b0*/  SHF.R.U64 R3, R6, 0x4, R7 ;  /* 0x0000000406037819 */ /* 0x000fca0000001207 */
[----:B------:R4:W-:Y:S01]  /*12c0*/  STS [UR8+0xc], R3 ;  /* 0x00000c03ff007988 */ /* 0x0009e20008000808 */
[----:B-1----:R-:W-:-:S05]  /*12d0*/  LOP3.LUT R2, R2, 0xf, R5, 0xb8, !PT ;  /* 0x0000000f02027812 */ /* 0x002fca00078eb805 */
[----:B------:R4:W-:Y:S02]  /*12e0*/  STS [UR8+0x1c], R2 ;  /* 0x00001c02ff007988 */ /* 0x0009e40008000808 */
.L_x_45:
[----:B------:R-:W-:Y:S05]  /*12f0*/  @P3 BRA `(.L_x_47) ;  /* 0x00000000001c3947 */ /* 0x000fea0003800000 */
[----:B-1--45:R-:W1:Y:S02]  /*1300*/  LDS R2, [UR8+0x34] ;  /* 0x00003408ff027984 */ /* 0x032e640008000800 */
[----:B-1----:R-:W-:-:S05]  /*1310*/  LOP3.LUT R2, R2, 0x7, RZ, 0xb8, !PT ;  /* 0x0000000702027812 */ /* 0x002fca00078eb8ff */
[----:B------:R1:W-:Y:S02]  /*1320*/  STS [UR8+0x34], R2 ;  /* 0x00003402ff007988 */ /* 0x0003e40008000808 */
.L_x_46:
[----:B------:R-:W-:Y:S05]  /*1330*/  @P3 BRA `(.L_x_48) ;  /* 0x00000000001c3947 */ /* 0x000fea0003800000 */
[----:B-1--45:R-:W1:Y:S02]  /*1340*/  LDS R2, [UR8+0x34] ;  /* 0x00003408ff027984 */ /* 0x032e640008000800 */
[----:B-1----:R-:W-:-:S05]  /*1350*/  LOP3.LUT R2, R2, 0x38, RZ, 0xb8, !PT ;  /* 0x0000003802027812 */ /* 0x002fca00078eb8ff */
[----:B------:R1:W-:Y:S02]  /*1360*/  STS [UR8+0x34], R2 ;  /* 0x00003402ff007988 */ /* 0x0003e40008000808 */
.L_x_47:
[----:B------:R-:W-:Y:S05]  /*1370*/  @P3 BRA `(.L_x_49) ;  /* 0x00000000001c3947 */ /* 0x000fea0003800000 */
[----:B-1--45:R-:W1:Y:S02]  /*1380*/  LDS R2, [UR8+0x8] ;  /* 0x00000808ff027984 */ /* 0x032e640008000800 */
[----:B-1----:R-:W-:-:S05]  /*1390*/  LOP3.LUT R2, R2, 0x780, RZ, 0xb8, !PT ;  /* 0x0000078002027812 */ /* 0x002fca00078eb8ff */
[----:B------:R1:W-:Y:S02]  /*13a0*/  STS [UR8+0x8], R2 ;  /* 0x00000802ff007988 */ /* 0x0003e40008000808 */
.L_x_48:
[----:B------:R-:W-:Y:S05]  /*13b0*/  @P3 BRA `(.L_x_50) ;  /* 0x0000000000283947 */ /* 0x000fea0003800000 */
[----:B-1--45:R-:W1:Y:S02]  /*13c0*/  LDS R2, [UR8+0x8] ;  /* 0x00000808ff027984 */ /* 0x032e640008000800 */
[----:B-1----:R-:W-:-:S05]  /*13d0*/  LOP3.LUT R2, R2, 0x1800, RZ, 0xb8, !PT ;  /* 0x0000180002027812 */ /* 0x002fca00078eb8ff */
[----:B------:R1:W-:Y:S02]  /*13e0*/  STS [UR8+0x8], R2 ;  /* 0x00000802ff007988 */ /* 0x0003e40008000808 */
.L_x_49:
[----:B------:R-:W-:Y:S05]  /*13f0*/  @P3 BREAK.RELIABLE B3 ;  /* 0x0000000000033942 */ /* 0x000fea0003800100 */
[----:B------:R-:W-:Y:S05]  /*1400*/  @P3 BRA `(.L_x_51) ;  /* 0x0000000000243947 */ /* 0x000fea0003800000 */
[----:B-1--45:R-:W1:Y:S01]  /*1410*/  LDS R2, [UR8+0x8] ;  /* 0x00000808ff027984 */ /* 0x032e620008000800 */
[----:B------:R-:W-:-:S05]  /*1420*/  IMAD.MOV.U32 R3, RZ, RZ, 0x6000 ;  /* 0x00006000ff037424 */ /* 0x000fca00078e00ff */
[----:B-1----:R-:W-:-:S04]  /*1430*/  LOP3.LUT R2, R2, 0x6000, R3, 0xd8, !PT ;  /* 0x0000600002027812 */ /* 0x002fc800078ed803 */
[----:B------:R-:W-:-:S05]  /*1440*/  LOP3.LUT R2, R2, 0x400000, RZ, 0xb8, !PT ;  /* 0x0040000002027812 */ /* 0x000fca00078eb8ff */
[----:B------:R1:W-:Y:S02]  /*1450*/  STS [UR8+0x8], R2 ;  /* 0x00000802ff007988 */ /* 0x0003e40008000808 */
.L_x_50:
[----:B------:R-:W-:Y:S05]  /*1460*/  BSYNC.RELIABLE B3 ;  /* 0x0000000000037941 */ /* 0x000fea0003800100 */
.L_x_41:
[----:B-1--45:R-:W1:Y:S02]  /*1470*/  @!P3 LDS R2, [UR8+0x8] ;  /* 0x00000808ff02b984 */ /* 0x032e640008000800 */
[----:B-1----:R-:W-:-:S05]  /*1480*/  @!P3 LOP3.LUT R2, R2, 0x8000, RZ, 0xb8, !PT ;  /* 0x000080000202b812 */ /* 0x002fca00078eb8ff */
[----:B------:R1:W-:Y:S02]  /*1490*/  @!P3 STS [UR8+0x8], R2 ;  /* 0x00000802ff00b988 */ /* 0x0003e40008000808 */
.L_x_51:
[----:B------:R-:W-:Y:S05]  /*14a0*/  BSYNC.RECONVERGENT B4 ;  /* 0x0000000000047941 */ /* 0x000fea0003800200 */
.L_x_40:
[----:B------:R-:W-:Y:S05]  /*14b0*/  WARPSYNC.ALL ;  /* 0x0000000000007948 */ /* 0x000fea0003800000 */
[----:B------:R-:W-:Y:S01]  /*14c0*/  NOP ;  /* 0x0000000000007918 */ /* 0x000fe20000000000 */
[----:B------:R-:W-:-:S04]  /*14d0*/  UIADD3 UR4, UPT, UPT, UR4, 0x100, URZ ;  /* 0x0000010004047890 */ /* 0x000fc8000fffe0ff */
[----:B------:R-:W-:-:S04]  /*14e0*/  UIADD3 UR23, UP0, UPT, UR4, UR16, URZ ;  /* 0x0000001004177290 */ /* 0x000fc8000ff1e0ff */
[----:B------:R-:W-:Y:S01]  /*14f0*/  ULEA.HI.X.SX32 UR28, UR4, UR17, 0x1, UP0 ;  /* 0x00000011041c7291 */ /* 0x000fe200080f0eff */
[----:B------:R-:W-:Y:S11]  /*1500*/  @P0 BRA `(.L_x_52) ;  /* 0x0000000000380947 */ /* 0x000ff60003800000 */
[----:B-1--45:R-:W1:Y:S01]  /*1510*/  S2R R2, SR_LANEID ;  /* 0x0000000000027919 */ /* 0x032e620000000000 */
[----:B------:R-:W-:Y:S05]  /*1520*/  WARPSYNC.ALL ;  /* 0x0000000000007948 */ /* 0x000fea0003800000 */
[----:B------:R-:W-:Y:S01]  /*1530*/  NOP ;  /* 0x0000000000007918 */ /* 0x000fe20000000000 */
[----:B-123--:R-:W-:-:S05]  /*1540*/  IMAD.SHL.U32 R4, R2, 0x4, RZ ;  /* 0x0000000402047824 */ /* 0x00efca00078e00ff */
[----:B------:R-:W1:Y:S01]  /*1550*/  LDS R5, [R4+UR8] ;  /* 0x0000000804057984 */ /* 0x000e620008000800 */
[----:B------:R-:W-:Y:S01]  /*1560*/  IADD3 R2, P1, PT, R4, UR23, RZ ;  /* 0x0000001704027c10 */ /* 0x000fe2000ff3e0ff */
[----:B------:R-:W-:-:S04]  /*1570*/  UMOV UR4, UR23 ;  /* 0x0000001700047c82 */ /* 0x000fc80008000000 */
[----:B------:R-:W-:Y:S01]  /*1580*/  IMAD.X R3, RZ, RZ, UR28, P1 ;  /* 0x0000001cff037e24 */ /* 0x000fe200088e06ff */
[----:B------:R-:W-:-:S04]  /*1590*/  UMOV UR5, UR28 ;  /* 0x0000001c00057c82 */ /* 0x000fc80008000000 */
[----:B-1----:R1:W2:Y:S01]  /*15a0*/  ATOMG.E.EXCH.STRONG.GPU PT, RZ, [R2], R5 ;  /* 0x0000000502ff73a8 */ /* 0x0022a200041ee100 */
[----:B------:R-:W-:-:S04]  /*15b0*/  DEPBAR {5,4,3,2,1,0} ;  /* 0x0000003f0000791a */ /* 0x000fc80000000000 */
[----:B------:R-:W3:Y:S02]  /*15c0*/  CCTL.E.C.LDCU.IV.DEEP [UR4] ;  /* 0x0000000004007540 */ /* 0x000ee40009c08000 */
[----:B---3--:R1:W-:Y:S01]  /*15d0*/  UTMACCTL.IV [UR4] ;  /* 0x00000000040079b9 */ /* 0x0083e20008000000 */
[----:B------:R-:W-:Y:S01]  /*15e0*/  NOP ;  /* 0x0000000000007918 */ /* 0x000fe20000000000 */
.L_x_52:
[----:B------:R-:W-:Y:S05]  /*15f0*/  @P0 BRA `(.L_x_53) ;  /* 0x00000000000c0947 */ /* 0x000fea0003800000 */
[----:B------:R0:W-:Y:S01]  /*1600*/  UTMACMDFLUSH ;  /* 0x00000000000079b7 */ /* 0x0001e20000000000 */
[----:B------:R-:W-:Y:S05]  /*1610*/  @P0 BRA `(.L_x_53) ;  /* 0x0000000000040947 */ /* 0x000fea0003800000 */
[----:B------:R-:W-:-:S04]  /*1620*/  DEPBAR.LE SB0, 0x0 ;  /* 0x000080000000791a */ /* 0x000fc80000000000 */
.L_x_53:
[----:B------:R-:W-:Y:S05]  /*1630*/  WARPSYNC.ALL ;  /* 0x0000000000007948 */ /* 0x000fea0003800000 */
[----:B------:R-:W-:Y:S01]  /*1640*/  NOP ;  /* 0x0000000000007918 */ /* 0x000fe20000000000 */
[----:B--2---:R-:W-:Y:S01]  /*1650*/  BAR.SYNC.DEFER_BLOCKING 0x0 ;  /* 0x0000000000007b1d */ /* 0x004fe20000010000 */
[----:B------:R-:W-:Y:S01]  /*1660*/  ISETP.GE.AND P0, PT, R10, 0x1, PT ;  /* 0x000000010a00780c */ /* 0x000fe20003f06270 */
[----:B------:R-:W-:Y:S01]  /*1670*/  USHF.L.U32 UR11, UR11, 0x7, URZ ;  /* 0x000000070b0b7899 */ /* 0x000fe200080006ff */
[----:B-1--45:R-:W-:Y:S01]  /*1680*/  SHF.R.U32.HI R2, RZ, 0x5, R0 ;  /* 0x00000005ff027819 */ /* 0x032fe20000011600 */
[----:B------:R-:W-:-:S02]  /*1690*/  USHF.L.U32 UR27, UR6, 0x7, URZ ;  /* 0x00000007061b7899 */ /* 0x000fc400080006ff */
[----:B------:R-:W-:Y:S01]  /*16a0*/  VOTEU.ALL UP0, P3 ;  /* 0x0000000000ff7886 */ /* 0x000fe20001800000 */
[----:B------:R-:W-:Y:S01]  /*16b0*/  UMOV UR4, 0x1 ;  /* 0x0000000100047882 */ /* 0x000fe20000000000 */
[----:B------:R-:W-:Y:S01]  /*16c0*/  VOTEU.ALL UP1, P3 ;  /* 0x0000000000ff7886 */ /* 0x000fe20001820000 */
[----:B------:R-:W-:Y:S02]  /*16d0*/  R2UR UR22, R2 ;  /* 0x00000000021672ca */ /* 0x000fe400000e0000 */
[----:B------:R-:W-:-:S04]  /*16e0*/  @!UP0 UIADD3 UR16, UPT, UPT, -UR4, 0x100000, URZ ;  /* 0x0010000004108890 */ /* 0x000fc8000fffe1ff */
[----:B------:R-:W-:Y:S02]  /*16f0*/  @!UP0 USHF.L.U32 UR17, UR16, 0xb, URZ ;  /* 0x0000000b10118899 */ /* 0x000fe400080006ff */
[----:B------:R-:W-:Y:S02]  /*1700*/  @!UP0 USHF.L.U32 UR16, UR16, 0x1, URZ ;  /* 0x0000000110108899 */ /* 0x000fe400080006ff */
[----:B------:R-:W-:-:S04]  /*1710*/  @!UP0 UIADD3 UR4, UPT, UPT, -UR4, 0x100000, URZ ;  /* 0x0010000004048890 */ /* 0x000fc8000fffe1ff */
[----:B------:R-:W-:Y:S02]  /*1720*/  @!UP0 USHF.L.U32 UR5, UR4, 0xb, URZ ;  /* 0x0000000b04058899 */ /* 0x000fe400080006ff */
[----:B------:R-:W-:Y:S01]  /*1730*/  @!UP0 USHF.L.U32 UR4, UR4, 0x1, URZ ;  /* 0x0000000104048899 */ /* 0x000fe200080006ff */
[----:B------:R-:W-:Y:S01]  /*1740*/  VOTEU.ALL UP0, P3 ;  /* 0x0000000000ff7886 */ /* 0x000fe20001800000 */
[----:B------:R-:W1:Y:S04]  /*1750*/  FENCE.VIEW.ASYNC.S ;  /* 0x00000000000073c6 */ /* 0x000e680000000000 */
[----:B-1----:R1:W2:Y:S06]  /*1760*/  @!UP0 SYNCS.EXCH.64 URZ, [UR8+0x4000], UR16 ;  /* 0x0040001008ff85b2 */ /* 0x0022ac0008000100 */
[----:B------:R1:W4:Y:S01]  /*1770*/  @!UP1 SYNCS.EXCH.64 URZ, [UR8+0x4010], UR4 ;  /* 0x0040100408ff95b2 */ /* 0x0003220008000100 */
[----:B------:R-:W-:Y:S05]  /*1780*/  @!P0 BRA `(.L_x_54) ;  /* 0x0000000400b88947 */ /* 0x000fea0003800000 */
[----:B--2-4-:R-:W-:Y:S01]  /*1790*/  BAR.SYNC.DEFER_BLOCKING 0x0 ;  /* 0x0000000000007b1d */ /* 0x014fe20000010000 */
[----:B------:R-:W-:Y:S01]  /*17a0*/  @!P3 IMAD.MOV.U32 R2, RZ, RZ, 0x4000 ;  /* 0x00004000ff02b424 */ /* 0x000fe200078e00ff */
[----:B------:R-:W-:Y:S02]  /*17b0*/  ELECT P1, URZ, PT ;  /* 0x0000000000ff782f */ /* 0x000fe40003820000 */
[----:B------:R-:W-:Y:S02]  /*17c0*/  ELECT P0, URZ, PT ;  /* 0x0000000000ff782f */ /* 0x000fe40003800000 */
[C---:B------:R-:W-:Y:S01]  /*17d0*/  ISETP.LT.U32.AND P1, PT, R132.reuse, 0x20, P1 ;  /* 0x000000208400780c */ /* 0x040fe20000f21070 */
[----:B------:R-:W-:Y:S01]  /*17e0*/  UIADD3 UR24, UPT, UPT, UR8, 0x2000, URZ ;  /* 0x0000200008187890 */ /* 0x000fe2000fffe0ff */
[----:B------:R-:W-:Y:S01]  /*17f0*/  ISETP.LT.U32.AND P0, PT, R132, 0x20, P0 ;  /* 0x000000208400780c */ /* 0x000fe20000701070 */
[----:B-1----:R-:W-:Y:S02]  /*1800*/  USHF.R.U32.HI UR4, URZ, 0x4, UR8 ;  /* 0x00000004ff047899 */ /* 0x002fe40008011608 */
[----:B------:R-:W-:-:S02]  /*1810*/  USHF.R.U32.HI UR6, URZ, 0x4, UR24 ;  /* 0x00000004ff067899 */ /* 0x000fc40008011618 */
[----:B------:R-:W-:Y:S02]  /*1820*/  USGXT.U32 UR4, UR4, 0xe ;  /* 0x0000000e0404789a */ /* 0x000fe40008000000 */
[----:B------:R-:W-:Y:S01]  /*1830*/  USGXT.U32 UR6, UR6, 0xe ;  /* 0x0000000e0606789a */ /* 0x000fe20008000000 */
[----:B------:R-:W-:Y:S01]  /*1840*/  UMOV UR20, 0xfffffffe ;  /* 0xfffffffe00147882 */ /* 0x000fe20000000000 */
[----:B------:R-:W-:Y:S02]  /*1850*/  UMOV UR21, 0x7fffbfdf ;  /* 0x7fffbfdf00157882 */ /* 0x000fe40000000000 */
[----:B------:R-:W-:Y:S01]  /*1860*/  VOTEU.ANY UP0, P1 ;  /* 0x0000000000ff7886 */ /* 0x000fe20000800100 */
[----:B------:R-:W-:Y:S01]  /*1870*/  VOTEU.ANY UP2, P1 ;  /* 0x0000000000ff7886 */ /* 0x000fe20000840100 */
[----:B------:R-:W-:Y:S01]  /*1880*/  VOTEU.ANY UP1, P0 ;  /* 0x0000000000ff7886 */ /* 0x000fe20000020100 */
[----:B------:R-:W-:Y:S01]  /*1890*/  VOTEU.ANY UP3, P0 ;  /* 0x0000000000ff7886 */ /* 0x000fe20000060100 */
[----:B------:R-:W-:Y:S01]  /*18a0*/  UMOV UR5, URZ ;  /* 0x000000ff00057c82 */ /* 0x000fe20008000000 */
[----:B------:R1:W-:Y:S01]  /*18b0*/  @!P3 SYNCS.ARRIVE.TRANS64 RZ, [UR8+0x4000], R2 ;  /* 0x00400002ffffb9a7 */ /* 0x0003e20008000008 */
[----:B------:R2:W-:Y:S06]  /*18c0*/  MEMBAR.ALL.CTA ;  /* 0x0000000000007992 */ /* 0x0005ec0000008000 */
[----:B--2---:R-:W2:Y:S01]  /*18d0*/  FENCE.VIEW.ASYNC.S ;  /* 0x00000000000073c6 */ /* 0x004ea20000000000 */
[----:B------:R-:W-:Y:S01]  /*18e0*/  @UP0 UIADD3 UR9, UPT, UPT, UR8, 0x4000, URZ ;  /* 0x0000400008090890 */ /* 0x000fe2000fffe0ff */
[----:B------:R-:W-:Y:S01]  /*18f0*/  @UP0 UMOV UR10, URZ ;  /* 0x000000ff000a0c82 */ /* 0x000fe20008000000 */
[----:B------:R-:W-:Y:S01]  /*1900*/  @UP1 UIADD3 UR25, UPT, UPT, UR8, 0x4000, URZ ;  /* 0x0000400008191890 */ /* 0x000fe2000fffe0ff */
[----:B------:R-:W-:Y:S01]  /*1910*/  @UP1 UMOV UR26, URZ ;  /* 0x000000ff001a1c82 */ /* 0x000fe20008000000 */
[----:B------:R-:W-:Y:S01]  /*1920*/  UMOV UR7, URZ ;  /* 0x000000ff00077c82 */ /* 0x000fe20008000000 */
[----:B------:R-:W-:-:S02]  /*1930*/  UIADD3.64 UR18, UPT, UPT, UR4, -UR20, URZ ;  /* 0x8000001404127297 */ /* 0x000fc4000fffe0ff */
[----:B------:R-:W-:Y:S02]  /*1940*/  UIADD3.64 UR20, UPT, UPT, UR6, -UR20, URZ ;  /* 0x8000001406147297 */ /* 0x000fe4000fffe0ff */
[----:B------:R-:W-:Y:S01]  /*1950*/  UISETP.NE.U32.AND UP0, UPT, UR22, URZ, UPT ;  /* 0x000000ff1600728c */ /* 0x000fe2000bf05070 */
[----:B------:R-:W-:Y:S01]  /*1960*/  UMOV UR16, UR4 ;  /* 0x0000000400107c82 */ /* 0x000fe20008000000 */
[----:B------:R-:W-:Y:S01]  /*1970*/  UMOV UR17, 0x80004020 ;  /* 0x8000402000117882 */ /* 0x000fe20000000000 */
[----:B------:R-:W-:Y:S01]  /*1980*/  UMOV UR7, 0x80004020 ;  /* 0x8000402000077882 */ /* 0x000fe20000000000 */
[----:B--2---:R-:W-:Y:S06]  /*1990*/  BAR.SYNC.DEFER_BLOCKING 0x0 ;  /* 0x0000000000007b1d */ /* 0x004fec0000010000 */
[----:B------:R1:W-:Y:S02]  /*19a0*/  @UP2 UTMALDG.2D [UR8], [UR12] ;  /* 0x000000080c0025b4 */ /* 0x0003e40008008000 */
[----:B------:R-:W-:Y:S06]  /*19b0*/  BAR.SYNC.DEFER_BLOCKING 0x0 ;  /* 0x0000000000007b1d */ /* 0x000fec0000010000 */
[----:B------:R1:W-:Y:S02]  /*19c0*/  @UP3 UTMALDG.2D [UR24], [UR14] ;  /* 0x000000180e0035b4 */ /* 0x0003e40008008000 */
[----:B------:R-:W-:Y:S06]  /*19d0*/  BAR.SYNC.DEFER_BLOCKING 0x0 ;  /* 0x0000000000007b1d */ /* 0x000fec0000010000 */
[----:B------:R-:W2:Y:S02]  /*19e0*/  SYNCS.PHASECHK.TRANS64.TRYWAIT P0, [UR8+0x4000], RZ ;  /* 0x004000ffff0075a7 */ /* 0x000ea40008001108 */
[----:B-12---:R-:W-:Y:S05]  /*19f0*/  @!P0 BRA `(.L_x_55) ;  /* 0x0000000c00808947 */ /* 0x006fea0003800000 */
.L_x_67:
[----:B------:R-:W-:Y:S05]  /*1a00*/  BRA.U UP0, `(.L_x_56) ;  /* 0x00000001001c7547 */ /* 0x000fea000b800000 */
[----:B------:R-:W-:Y:S01]  /*1a10*/  UMOV UR4, 0x0 ;  /* 0x0000000000047882 */ /* 0x000fe20000000000 */
[----:B------:R-:W-:Y:S01]  /*1a20*/  UMOV UR5, 0x8200010 ;  /* 0x0820001000057882 */ /* 0x000fe20000000000 */
[----:B------:R-:W-:Y:S01]  /*1a30*/  UMOV UR24, 0x0 ;  /* 0x0000000000187882 */ /* 0x000fe20000000000 */
[----:B------:R-:W-:Y:S01]  /*1a40*/  UMOV UR25, 0x8200010 ;  /* 0x0820001000197882 */ /* 0x000fe20000000000 */
[----:B------:R1:W-:Y:S01]  /*1a50*/  UTCQMMA gdesc[UR16], gdesc[UR6], tmem[UR29], tmem[UR4], idesc[UR5], !UPT ;  /* 0x00ff0406100075ea */ /* 0x0003e2000f80031d */
[----:B------:R1:W-:Y:S01]  /*1a60*/  UTCQMMA gdesc[UR18], gdesc[UR20], tmem[UR29], tmem[UR24], idesc[UR25], UPT ;  /* 0x00ff1814120075ea */ /* 0x0003e2000b80031d */
[----:B------:R-:W-:Y:S02]  /*1a70*/  NOP ;  /* 0x0000000000007918 */ /* 0x000fe40000000000 */
.L_x_56:
[----:B------:R-:W-:Y:S01]  /*1a80*/  ELECT P0, URZ, PT ;  /* 0x0000000000ff782f */ /* 0x000fe20003800000 */
[----:B-1----:R-:W-:-:S03]  /*1a90*/  UIADD3 UR4, UPT, UPT, UR8, 0x4010, URZ ;  /* 0x0000401008047890 */ /* 0x002fc6000fffe0ff */
[----:B------:R-:W-:Y:S01]  /*1aa0*/  ISETP.LT.U32.AND P0, PT, R132, 0x20, P0 ;  /* 0x000000208400780c */ /* 0x000fe20000701070 */
[----:B------:R-:W-:-:S12]  /*1ab0*/  UMOV UR5, URZ ;  /* 0x000000ff00057c82 */ /* 0x000fd80008000000 */
[----:B------:R-:W-:Y:S01]  /*1ac0*/  VOTEU.ANY UP0, P0 ;  /* 0x0000000000ff7886 */ /* 0x000fe20000000100 */
[----:B------:R-:W-:Y:S01]  /*1ad0*/  VOTEU.ANY UP1, P0 ;  /* 0x0000000000ff7886 */ /* 0x000fe20000020100 */
[----:B------:R-:W-:-:S03]  /*1ae0*/  ISETP.GE.U32.AND P0, PT, R10, 0x41, PT ;  /* 0x000000410a00780c */ /* 0x000fc60003f06070 */
[----:B------:R-:W-:Y:S02]  /*1af0*/  @UP0 UMOV UR9, UR4 ;  /* 0x0000000400090c82 */ /* 0x000fe40008000000 */
[----:B------:R1:W-:Y:S01]  /*1b00*/  @UP1 UTCBAR [UR9], URZ ;  /* 0x000000ff090013e9 */ /* 0x0003e200080000ff */
[----:B------:R-:W-:Y:S06]  /*1b10*/  BAR.SYNC.DEFER_BLOCKING 0x0 ;  /* 0x0000000000007b1d */ /* 0x000fec0000010000 */
[----:B------:R-:W2:Y:S02]  /*1b20*/  SYNCS.PHASECHK.TRANS64.TRYWAIT P1, [UR8+0x4010], RZ ;  /* 0x004010ffff0075a7 */ /* 0x000ea40008021108 */
[----:B-12---:R-:W-:Y:S05]  /*1b30*/  @!P1 BRA `(.L_x_57) ;  /* 0x0000000c003c9947 */ /* 0x006fea0003800000 */
.L_x_68:
[----:B------:R-:W-:Y:S05]  /*1b40*/  @!P0 BRA `(.L_x_54) ;  /* 0x0000000000c88947 */ /* 0x000fea0003800000 */
[----:B------:R-:W-:Y:S01]  /*1b50*/  IMAD.MOV.U32 R2, RZ, RZ, 0x1 ;  /* 0x00000001ff027424 */ /* 0x000fe200078e00ff */
[----:B------:R-:W1:Y:S01]  /*1b60*/  LDCU UR32, c[0x0][0x3a0] ;  /* 0x00007400ff2077ac */ /* 0x000e620008000800 */
[----:B------:R-:W-:-:S05]  /*1b70*/  UMOV UR10, 0x40 ;  /* 0x00000040000a7882 */ /* 0x000fca0000000000 */
.L_x_61:
[----:B------:R-:W-:Y:S01]  /*1b80*/  BAR.SYNC.DEFER_BLOCKING 0x0 ;  /* 0x0000000000007b1d */ /* 0x000fe20000010000 */
[----:B------:R-:W-:Y:S01]  /*1b90*/  @!P3 IMAD.MOV.U32 R3, RZ, RZ, 0x4000 ;  /* 0x00004000ff03b424 */ /* 0x000fe200078e00ff */
[----:B------:R-:W-:Y:S02]  /*1ba0*/  ELECT P1, URZ, PT ;  /* 0x0000000000ff782f */ /* 0x000fe40003820000 */
[----:B------:R-:W-:Y:S02]  /*1bb0*/  ELECT P0, URZ, PT ;  /* 0x0000000000ff782f */ /* 0x000fe40003800000 */
[C---:B------:R-:W-:Y:S01]  /*1bc0*/  ISETP.LT.U32.AND P1, PT, R132.reuse, 0x20, P1 ;  /* 0x000000208400780c */ /* 0x040fe20000f21070 */
[----:B------:R-:W-:Y:S01]  /*1bd0*/  UMOV UR26, UR10 ;  /* 0x0000000a001a7c82 */ /* 0x000fe20008000000 */
[----:B------:R-:W-:-:S11]  /*1be0*/  ISETP.LT.U32.AND P0, PT, R132, 0x20, P0 ;  /* 0x000000208400780c */ /* 0x000fd60000701070 */
[----:B------:R-:W-:Y:S02]  /*1bf0*/  VOTEU.ANY UP0, P1 ;  /* 0x0000000000ff7886 */ /* 0x000fe40000800100 */
[----:B------:R-:W-:Y:S01]  /*1c00*/  VOTEU.ANY UP1, P0 ;  /* 0x0000000000ff7886 */ /* 0x000fe20000020100 */
[----:B--2---:R2:W-:Y:S01]  /*1c10*/  @!P3 SYNCS.ARRIVE.TRANS64 RZ, [UR8+0x4000], R3 ;  /* 0x00400003ffffb9a7 */ /* 0x0045e20008000008 */
[----:B------:R4:W-:Y:S06]  /*1c20*/  MEMBAR.ALL.CTA ;  /* 0x0000000000007992 */ /* 0x0009ec0000008000 */
[----:B----4-:R-:W4:Y:S01]  /*1c30*/  FENCE.VIEW.ASYNC.S ;  /* 0x00000000000073c6 */ /* 0x010f220000000000 */
[----:B------:R-:W-:Y:S01]  /*1c40*/  @UP0 UIADD3 UR9, UPT, UPT, UR8, 0x4000, URZ ;  /* 0x0000400008090890 */ /* 0x000fe2000fffe0ff */
[----:B----4-:R-:W-:Y:S01]  /*1c50*/  VOTEU.ANY UP0, P1 ;  /* 0x0000000000ff7886 */ /* 0x010fe20000800100 */
[----:B------:R-:W-:-:S02]  /*1c60*/  @UP1 UIADD3 UR24, UPT, UPT, UR8, 0x2000, URZ ;  /* 0x0000200008181890 */ /* 0x000fc4000fffe0ff */
[----:B------:R-:W-:Y:S01]  /*1c70*/  @UP1 UIADD3 UR25, UPT, UPT, UR8, 0x4000, URZ ;  /* 0x0000400008191890 */ /* 0x000fe2000fffe0ff */
[----:B--2---:R-:W-:Y:S01]  /*1c80*/  IMAD.U32 R3, R2, -0x80000000, RZ ;  /* 0x8000000002037824 */ /* 0x004fe200078e00ff */
[----:B------:R-:W-:Y:S01]  /*1c90*/  VOTEU.ANY UP1, P0 ;  /* 0x0000000000ff7886 */ /* 0x000fe20000020100 */
[----:B------:R-:W-:Y:S06]  /*1ca0*/  BAR.SYNC.DEFER_BLOCKING 0x0 ;  /* 0x0000000000007b1d */ /* 0x000fec0000010000 */
[----:B------:R2:W-:Y:S01]  /*1cb0*/  @UP0 UTMALDG.2D [UR8], [UR12] ;  /* 0x000000080c0005b4 */ /* 0x0005e20008008000 */
[----:B------:R-:W-:Y:S01]  /*1cc0*/  UISETP.NE.U32.AND UP0, UPT, UR22, URZ, UPT ;  /* 0x000000ff1600728c */ /* 0x000fe2000bf05070 */
[----:B------:R-:W-:Y:S06]  /*1cd0*/  BAR.SYNC.DEFER_BLOCKING 0x0 ;  /* 0x0000000000007b1d */ /* 0x000fec0000010000 */
[----:B------:R2:W-:Y:S02]  /*1ce0*/  @UP1 UTMALDG.2D [UR24], [UR14] ;  /* 0x000000180e0015b4 */ /* 0x0005e40008008000 */
[----:B------:R-:W-:Y:S06]  /*1cf0*/  BAR.SYNC.DEFER_BLOCKING 0x0 ;  /* 0x0000000000007b1d */ /* 0x000fec0000010000 */
[----:B------:R-:W4:Y:S02]  /*1d00*/  SYNCS.PHASECHK.TRANS64.TRYWAIT P0, [UR8+0x4000], R3 ;  /* 0x00400003ff0075a7 */ /* 0x000f240008001108 */
[----:B--2-4-:R-:W-:Y:S05]  /*1d10*/  @!P0 BRA `(.L_x_58) ;  /* 0x0000000800d08947 */ /* 0x014fea0003800000 */
.L_x_69:
[----:B------:R-:W-:Y:S05]  /*1d20*/  BRA.U UP0, `(.L_x_59) ;  /* 0x00000001001c7547 */ /* 0x000fea000b800000 */
[----:B------:R-:W-:Y:S01]  /*1d30*/  UMOV UR24, 0x0 ;  /* 0x0000000000187882 */ /* 0x000fe20000000000 */
[----:B------:R-:W-:Y:S01]  /*1d40*/  UMOV UR25, 0x8200010 ;  /* 0x0820001000197882 */ /* 0x000fe20000000000 */
[----:B------:R-:W-:Y:S01]  /*1d50*/  UMOV UR30, 0x0 ;  /* 0x00000000001e7882 */ /* 0x000fe20000000000 */
[----:B------:R-:W-:Y:S01]  /*1d60*/  UMOV UR31, 0x8200010 ;  /* 0x08200010001f7882 */ /* 0x000fe20000000000 */
[----:B------:R2:W-:Y:S01]  /*1d70*/  UTCQMMA gdesc[UR16], gdesc[UR6], tmem[UR29], tmem[UR24], idesc[UR25], UPT ;  /* 0x00ff1806100075ea */ /* 0x0005e2000b80031d */
[----:B------:R2:W-:Y:S01]  /*1d80*/  UTCQMMA gdesc[UR18], gdesc[UR20], tmem[UR29], tmem[UR30], idesc[UR31], UPT ;  /* 0x00ff1e14120075ea */ /* 0x0005e2000b80031d */
[----:B------:R-:W-:Y:S02]  /*1d90*/  NOP ;  /* 0x0000000000007918 */ /* 0x000fe40000000000 */
.L_x_59:
[----:B------:R-:W-:-:S04]  /*1da0*/  ELECT P0, URZ, PT ;  /* 0x0000000000ff782f */ /* 0x000fc80003800000 */
[----:B------:R-:W-:-:S13]  /*1db0*/  ISETP.LT.U32.AND P0, PT, R132, 0x20, P0 ;  /* 0x000000208400780c */ /* 0x000fda0000701070 */
[----:B------:R-:W-:Y:S01]  /*1dc0*/  VOTEU.ANY UP0, P0 ;  /* 0x0000000000ff7886 */ /* 0x000fe20000000100 */
[----:B------:R-:W-:-:S04]  /*1dd0*/  VOTEU.ANY UP1, P0 ;  /* 0x0000000000ff7886 */ /* 0x000fc80000020100 */
[----:B------:R-:W-:Y:S02]  /*1de0*/  @UP0 UMOV UR9, UR4 ;  /* 0x0000000400090c82 */ /* 0x000fe40008000000 */
[----:B------:R4:W-:Y:S01]  /*1df0*/  @UP1 UTCBAR [UR9], URZ ;  /* 0x000000ff090013e9 */ /* 0x0009e200080000ff */
[----:B------:R-:W-:Y:S06]  /*1e00*/  BAR.SYNC.DEFER_BLOCKING 0x0 ;  /* 0x0000000000007b1d */ /* 0x000fec0000010000 */
[----:B------:R-:W5:Y:S02]  /*1e10*/  SYNCS.PHASECHK.TRANS64.TRYWAIT P0, [UR8+0x4010], R3 ;  /* 0x00401003ff0075a7 */ /* 0x000f640008001108 */
[----:B----45:R-:W-:Y:S05]  /*1e20*/  @!P0 BRA `(.L_x_60) ;  /* 0x0000000800988947 */ /* 0x030fea0003800000 */
.L_x_70:
[----:B------:R-:W-:Y:S01]  /*1e30*/  UIADD3 UR10, UPT, UPT, UR10, 0x40, URZ ;  /* 0x000000400a0a7890 */ /* 0x000fe2000fffe0ff */
[----:B------:R-:W-:-:S03]  /*1e40*/  LOP3.LUT R2, R2, 0x1, RZ, 0x3c, !PT ;  /* 0x0000000102027812 */ /* 0x000fc600078e3cff */
[----:B-1----:R-:W-:-:S09]  /*1e50*/  UISETP.GE.AND UP0, UPT, UR10, UR32, UPT ;  /* 0x000000200a00728c */ /* 0x002fd2000bf06270 */
[----:B------:R-:W-:Y:S05]  /*1e60*/  BRA.U !UP0, `(.L_x_61) ;  /* 0xfffffffd08447547 */ /* 0x000fea000b83ffff */
.L_x_54:
[----:B--2-4-:R-:W-:Y:S06]  /*1e70*/  BAR.SYNC.DEFER_BLOCKING 0x0 ;  /* 0x0000000000007b1d */ /* 0x014fec0000010000 */
[----:B------:R-:W-:Y:S04]  /*1e80*/  BSSY.RECONVERGENT B4, `(.L_x_62) ;  /* 0x0000004000047945 */ /* 0x000fe80003800200 */
[----:B------:R-:W-:Y:S05]  /*1e90*/  @P3 BRA `(.L_x_63) ;  /* 0x0000000000083947 */ /* 0x000fea0003800000 */
[----:B------:R-:W2:Y:S02]  /*1ea0*/  SYNCS.CCTL.IV [UR8+0x4000] ;  /* 0x00400000ff0079b1 */ /* 0x000ea40008000008 */
[----:B--2---:R-:W2:Y:S02]  /*1eb0*/  SYNCS.CCTL.IV [UR8+0x4010] ;  /* 0x00401000ff0079b1 */ /* 0x004ea40008000008 */
.L_x_63:
[----:B-1----:R-:W-:Y:S05]  /*1ec0*/  BSYNC.RECONVERGENT B4 ;  /* 0x0000000000047941 */ /* 0x002fea0003800200 */
.L_x_62:
[----:B------:R-:W-:Y:S01]  /*1ed0*/  USHF.L.U32 UR22, UR22, 0x15, URZ ;  /* 0x0000001516167899 */ /* 0x000fe200080006ff */
[C---:B------:R-:W-:Y:S01]  /*1ee0*/  IMAD.SHL.U32 R2, R0.reuse, 0x80, RZ ;  /* 0x0000008000027824 */ /* 0x040fe200078e00ff */
[----:B------:R-:W-:Y:S01]  /*1ef0*/  ELECT P0, URZ, PT ;  /* 0x0000000000ff782f */ /* 0x000fe20003800000 */
[----:B------:R-:W-:Y:S01]  /*1f00*/  IMAD.SHL.U32 R3, R0, 0x10, RZ ;  /* 0x0000001000037824 */ /* 0x000fe200078e00ff */
[----:B------:R-:W-:Y:S02]  /*1f10*/  ULOP3.LUT UR22, UR22, 0x600000, URZ, 0xc0, !UPT ;  /* 0x0060000016167892 */ /* 0x000fe4000f8ec0ff */
[----:B------:R-:W-:Y:S01]  /*1f20*/  LOP3.LUT R0, R2, 0x3f80, RZ, 0xc0, !PT ;  /* 0x00003f8002007812 */ /* 0x000fe200078ec0ff */
[----:B------:R-:W-:Y:S01]  /*1f30*/  UMOV UR9, UR27 ;  /* 0x0000001b00097c82 */ /* 0x000fe20008000000 */
[----:B------:R-:W-:Y:S01]  /*1f40*/  UIADD3 UR22, UPT, UPT, UR29, UR22, URZ ;  /* 0x000000161d167290 */ /* 0x000fe2000fffe0ff */
[----:B------:R-:W-:Y:S01]  /*1f50*/  ISETP.LT.U32.AND P0, PT, R132, 0x20, P0 ;  /* 0x000000208400780c */ /* 0x000fe20000701070 */
[----:B------:R-:W-:Y:S01]  /*1f60*/  UMOV UR10, UR11 ;  /* 0x0000000b000a7c82 */ /* 0x000fe20008000000 */
[----:B------:R-:W-:-:S04]  /*1f70*/  LOP3.LUT R0, R0, 0x70, R3, 0xf8, !PT ;  /* 0x0000007000007812 */ /* 0x000fc800078ef803 */
[C---:B------:R-:W-:Y:S02]  /*1f80*/  LOP3.LUT R2, R0.reuse, 0x10, RZ, 0x3c, !PT ;  /* 0x0000001000027812 */ /* 0x040fe400078e3cff */
[----:B---3--:R-:W1:Y:S01]  /*1f90*/  LDTM.x128 R4, tmem[UR22] ;  /* 0x00000016000479ee */ /* 0x008e6200083c0000 */
[----:B------:R-:W-:Y:S01]  /*1fa0*/  LOP3.LUT R3, R0, 0x20, RZ, 0x3c, !PT ;  /* 0x0000002000037812 */ /* 0x000fe200078e3cff */
[----:B------:R-:W-:-:S03]  /*1fb0*/  NOP ;  /* 0x0000000000007918 */ /* 0x000fc60000000000 */
[----:B-1----:R-:W-:Y:S01]  /*1fc0*/  VOTEU.ANY UP0, P0 ;  /* 0x0000000000ff7886 */ /* 0x002fe20000000100 */
[----:B------:R-:W-:-:S04]  /*1fd0*/  VOTEU.ANY UP1, P0 ;  /* 0x0000000000ff7886 */ /* 0x000fc80000020100 */
[----:B------:R-:W-:Y:S01]  /*1fe0*/  @UP0 UMOV UR4, UR23 ;  /* 0x0000001700040c82 */ /* 0x000fe20008000000 */
[----:B------:R-:W-:Y:S01]  /*1ff0*/  @UP0 UMOV UR5, UR28 ;  /* 0x0000001c00050c82 */ /* 0x000fe20008000000 */
[----:B------:R-:W-:Y:S02]  /*2000*/  F2FP.SATFINITE.E4M3.F32.PACK_AB_MERGE_C R6, R7, R6, RZ ;  /* 0x000000060706723e */ /* 0x000fe400048070ff */
[----:B------:R-:W-:Y:S02]  /*2010*/  F2FP.SATFINITE.E4M3.F32.PACK_AB_MERGE_C R10, R11, R10, RZ ;  /* 0x0000000a0b0a723e */ /* 0x000fe400048070ff */
[----:B------:R-:W-:Y:S02]  /*2020*/  F2FP.SATFINITE.E4M3.F32.PACK_AB_MERGE_C R14, R15, R14, RZ ;  /* 0x0000000e0f0e723e */ /* 0x000fe400048070ff */
[----:B------:R-:W-:Y:S02]  /*2030*/  F2FP.SATFINITE.E4M3.F32.PACK_AB_MERGE_C R7, R19, R18, RZ ;  /* 0x000000121307723e */ /* 0x000fe400048070ff */
[----:B------:R-:W-:-:S02]  /*2040*/  F2FP.SATFINITE.E4M3.F32.PACK_AB_MERGE_C R22, R23, R22, RZ ;  /* 0x000000161716723e */ /* 0x000fc400048070ff */
[----:B------:R-:W-:Y:S02]  /*2050*/  F2FP.SATFINITE.E4M3.F32.PACK_AB_MERGE_C R26, R27, R26, RZ ;  /* 0x0000001a1b1a723e */ /* 0x000fe400048070ff */
        /* <DEDUP_REMOVED lines=11> */
[----:B------:R-:W-:Y:S02]  /*2110*/  F2FP.SATFINITE.E4M3.F32.PACK_AB_MERGE_C R4, R5, R4, R6 ;  /* 0x000000040504723e */ /* 0x000fe40004807006 */
[----:B------:R-:W-:Y:S02]  /*2120*/  F2FP.SATFINITE.E4M3.F32.PACK_AB_MERGE_C R74, R75, R74, RZ ;  /* 0x0000004a4b4a723e */ /* 0x000fe400048070ff */
[----:B------:R-:W-:Y:S02]  /*2130*/  F2FP.SATFINITE.E4M3.F32.PACK_AB_MERGE_C R78, R79, R78, RZ ;  /* 0x0000004e4f4e723e */ /* 0x000fe400048070ff */
[----:B------:R-:W-:Y:S02]  /*2140*/  F2FP.SATFINITE.E4M3.F32.PACK_AB_MERGE_C R71, R83, R82, RZ ;  /* 0x000000525347723e */ /* 0x000fe400048070ff */
[----:B------:R-:W-:Y:S02]  /*2150*/  F2FP.SATFINITE.E4M3.F32.PACK_AB_MERGE_C R86, R87, R86, RZ ;  /* 0x000000565756723e */ /* 0x000fe400048070ff */
[----:B------:R-:W-:-:S02]  /*2160*/  F2FP.SATFINITE.E4M3.F32.PACK_AB_MERGE_C R5, R9, R8, R10 ;  /* 0x000000080905723e */ /* 0x000fc4000480700a */
[----:B------:R-:W-:Y:S02]  /*2170*/  F2FP.SATFINITE.E4M3.F32.PACK_AB_MERGE_C R6, R13, R12, R14 ;  /* 0x0000000c0d06723e */ /* 0x000fe4000480700e */
[----:B------:R-:W-:Y:S02]  /*2180*/  F2FP.SATFINITE.E4M3.F32.PACK_AB_MERGE_C R7, R17, R16, R7 ;  /* 0x000000101107723e */ /* 0x000fe40004807007 */
[----:B------:R-:W-:Y:S02]  /*2190*/  F2FP.SATFINITE.E4M3.F32.PACK_AB_MERGE_C R20, R21, R20, R22 ;  /* 0x000000141514723e */ /* 0x000fe40004807016 */
[----:B------:R-:W-:Y:S01]  /*21a0*/  F2FP.SATFINITE.E4M3.F32.PACK_AB_MERGE_C R90, R91, R90, RZ ;  /* 0x0000005a5b5a723e */ /* 0x000fe200048070ff */
[----:B--2---:R1:W-:Y:S01]  /*21b0*/  STS.128 [R0+UR8], R4 ;  /* 0x0000000400007988 */ /* 0x0043e20008000c08 */
[----:B------:R-:W-:Y:S02]  /*21c0*/  F2FP.SATFINITE.E4M3.F32.PACK_AB_MERGE_C R94, R95, R94, RZ ;  /* 0x0000005e5f5e723e */ /* 0x000fe400048070ff */
[----:B------:R-:W-:-:S02]  /*21d0*/  F2FP.SATFINITE.E4M3.F32.PACK_AB_MERGE_C R98, R99, R98, RZ ;  /* 0x000000626362723e */ /* 0x000fc400048070ff */
[----:B------:R-:W-:Y:S02]  /*21e0*/  F2FP.SATFINITE.E4M3.F32.PACK_AB_MERGE_C R102, R103, R102, RZ ;  /* 0x000000666766723e */ /* 0x000fe400048070ff */
[----:B------:R-:W-:Y:S02]  /*21f0*/  F2FP.SATFINITE.E4M3.F32.PACK_AB_MERGE_C R21, R25, R24, R26 ;  /* 0x000000181915723e */ /* 0x000fe4000480701a */
[----:B------:R-:W-:Y:S02]  /*2200*/  F2FP.SATFINITE.E4M3.F32.PACK_AB_MERGE_C R22, R29, R28, R30 ;  /* 0x0000001c1d16723e */ /* 0x000fe4000480701e */
[----:B------:R-:W-:Y:S02]  /*2210*/  F2FP.SATFINITE.E4M3.F32.PACK_AB_MERGE_C R23, R33, R32, R23 ;  /* 0x000000202117723e */ /* 0x000fe40004807017 */
[----:B------:R-:W-:Y:S02]  /*2220*/  F2FP.SATFINITE.E4M3.F32.PACK_AB_MERGE_C R36, R37, R36, R38 ;  /* 0x000000242524723e */ /* 0x000fe40004807026 */
[----:B------:R-:W-:Y:S01]  /*2230*/  F2FP.SATFINITE.E4M3.F32.PACK_AB_MERGE_C R106, R107, R106, RZ ;  /* 0x0000006a6b6a723e */ /* 0x000fe200048070ff */
[----:B------:R1:W-:Y:S01]  /*2240*/  STS.128 [R2+UR8], R20 ;  /* 0x0000001402007988 */ /* 0x0003e20008000c08 */
[----:B------:R-:W-:-:S02]  /*2250*/  F2FP.SATFINITE.E4M3.F32.PACK_AB_MERGE_C R110, R111, R110, RZ ;  /* 0x0000006e6f6e723e */ /* 0x000fc400048070ff */
[----:B------:R-:W-:Y:S02]  /*2260*/  F2FP.SATFINITE.E4M3.F32.PACK_AB_MERGE_C R114, R115, R114, RZ ;  /* 0x000000727372723e */ /* 0x000fe400048070ff */
[----:B------:R-:W-:Y:S02]  /*2270*/  F2FP.SATFINITE.E4M3.F32.PACK_AB_MERGE_C R118, R119, R118, RZ ;  /* 0x000000767776723e */ /* 0x000fe400048070ff */
[----:B------:R-:W-:Y:S02]  /*2280*/  F2FP.SATFINITE.E4M3.F32.PACK_AB_MERGE_C R37, R41, R40, R42 ;  /* 0x000000282925723e */ /* 0x000fe4000480702a */
[----:B------:R-:W-:Y:S02]  /*2290*/  F2FP.SATFINITE.E4M3.F32.PACK_AB_MERGE_C R38, R45, R44, R46 ;  /* 0x0000002c2d26723e */ /* 0x000fe4000480702e */
[----:B------:R-:W-:Y:S02]  /*22a0*/  F2FP.SATFINITE.E4M3.F32.PACK_AB_MERGE_C R39, R49, R48, R39 ;  /* 0x000000303127723e */ /* 0x000fe40004807027 */
[----:B------:R-:W-:-:S02]  /*22b0*/  F2FP.SATFINITE.E4M3.F32.PACK_AB_MERGE_C R52, R53, R52, R54 ;  /* 0x000000343534723e */ /* 0x000fc40004807036 */
[----:B------:R-:W-:Y:S01]  /*22c0*/  F2FP.SATFINITE.E4M3.F32.PACK_AB_MERGE_C R122, R123, R122, RZ ;  /* 0x0000007a7b7a723e */ /* 0x000fe200048070ff */
[----:B------:R1:W-:Y:S01]  /*22d0*/  STS.128 [R3+UR8], R36 ;  /* 0x0000002403007988 */ /* 0x0003e20008000c08 */
[----:B------:R-:W-:Y:S02]  /*22e0*/  F2FP.SATFINITE.E4M3.F32.PACK_AB_MERGE_C R126, R127, R126, RZ ;  /* 0x0000007e7f7e723e */ /* 0x000fe400048070ff */
[----:B------:R-:W-:Y:S02]  /*22f0*/  F2FP.SATFINITE.E4M3.F32.PACK_AB_MERGE_C R130, R131, R130, RZ ;  /* 0x000000828382723e */ /* 0x000fe400048070ff */
[----:B------:R-:W-:Y:S02]  /*2300*/  F2FP.SATFINITE.E4M3.F32.PACK_AB_MERGE_C R53, R57, R56, R58 ;  /* 0x000000383935723e */ /* 0x000fe4000480703a */
[----:B------:R-:W-:Y:S02]  /*2310*/  F2FP.SATFINITE.E4M3.F32.PACK_AB_MERGE_C R54, R61, R60, R62 ;  /* 0x0000003c3d36723e */ /* 0x000fe4000480703e */
[----:B------:R-:W-:-:S02]  /*2320*/  F2FP.SATFINITE.E4M3.F32.PACK_AB_MERGE_C R55, R65, R64, R55 ;  /* 0x000000404137723e */ /* 0x000fc40004807037 */
[----:B------:R-:W-:Y:S02]  /*2330*/  F2FP.SATFINITE.E4M3.F32.PACK_AB_MERGE_C R68, R69, R68, R70 ;  /* 0x000000444544723e */ /* 0x000fe40004807046 */
[----:B------:R-:W-:Y:S02]  /*2340*/  LOP3.LUT R8, R0, 0x30, RZ, 0x3c, !PT ;  /* 0x0000003000087812 */ /* 0x000fe400078e3cff */
[----:B------:R-:W-:Y:S02]  /*2350*/  F2FP.SATFINITE.E4M3.F32.PACK_AB_MERGE_C R69, R73, R72, R74 ;  /* 0x000000484945723e */ /* 0x000fe4000480704a */
[----:B------:R-:W-:Y:S01]  /*2360*/  F2FP.SATFINITE.E4M3.F32.PACK_AB_MERGE_C R70, R77, R76, R78 ;  /* 0x0000004c4d46723e */ /* 0x000fe2000480704e */
[----:B------:R1:W-:Y:S01]  /*2370*/  STS.128 [R8+UR8], R52 ;  /* 0x0000003408007988 */ /* 0x0003e20008000c08 */
[----:B------:R-:W-:Y:S02]  /*2380*/  F2FP.SATFINITE.E4M3.F32.PACK_AB_MERGE_C R71, R81, R80, R71 ;  /* 0x000000505147723e */ /* 0x000fe40004807047 */
[----:B------:R-:W-:-:S02]  /*2390*/  F2FP.SATFINITE.E4M3.F32.PACK_AB_MERGE_C R84, R85, R84, R86 ;  /* 0x000000545554723e */ /* 0x000fc40004807056 */
[C---:B------:R-:W-:Y:S02]  /*23a0*/  LOP3.LUT R9, R0.reuse, 0x40, RZ, 0x3c, !PT ;  /* 0x0000004000097812 */ /* 0x040fe400078e3cff */
[----:B------:R-:W-:Y:S02]  /*23b0*/  F2FP.SATFINITE.E4M3.F32.PACK_AB_MERGE_C R85, R89, R88, R90 ;  /* 0x000000585955723e */ /* 0x000fe4000480705a */
[----:B------:R-:W-:Y:S01]  /*23c0*/  F2FP.SATFINITE.E4M3.F32.PACK_AB_MERGE_C R86, R93, R92, R94 ;  /* 0x0000005c5d56723e */ /* 0x000fe2000480705e */
[----:B------:R1:W-:Y:S01]  /*23d0*/  STS.128 [R9+UR8], R68 ;  /* 0x0000004409007988 */ /* 0x0003e20008000c08 */
[----:B------:R-:W-:Y:S02]  /*23e0*/  F2FP.SATFINITE.E4M3.F32.PACK_AB_MERGE_C R87, R97, R96, R98 ;  /* 0x000000606157723e */ /* 0x000fe40004807062 */
[----:B------:R-:W-:Y:S02]  /*23f0*/  F2FP.SATFINITE.E4M3.F32.PACK_AB_MERGE_C R100, R101, R100, R102 ;  /* 0x000000646564723e */ /* 0x000fe40004807066 */
[----:B------:R-:W-:-:S02]  /*2400*/  LOP3.LUT R10, R0, 0x50, RZ, 0x3c, !PT ;  /* 0x00000050000a7812 */ /* 0x000fc400078e3cff */
[----:B------:R-:W-:Y:S02]  /*2410*/  F2FP.SATFINITE.E4M3.F32.PACK_AB_MERGE_C R101, R105, R104, R106 ;  /* 0x000000686965723e */ /* 0x000fe4000480706a */
[----:B------:R-:W-:Y:S01]  /*2420*/  F2FP.SATFINITE.E4M3.F32.PACK_AB_MERGE_C R102, R109, R108, R110 ;  /* 0x0000006c6d66723e */ /* 0x000fe2000480706e */
[----:B------:R1:W-:Y:S01]  /*2430*/  STS.128 [R10+UR8], R84 ;  /* 0x000000540a007988 */ /* 0x0003e20008000c08 */
[----:B------:R-:W-:Y:S02]  /*2440*/  F2FP.SATFINITE.E4M3.F32.PACK_AB_MERGE_C R103, R113, R112, R114 ;  /* 0x000000707167723e */ /* 0x000fe40004807072 */
[----:B------:R-:W-:Y:S02]  /*2450*/  F2FP.SATFINITE.E4M3.F32.PACK_AB_MERGE_C R116, R117, R116, R118 ;  /* 0x000000747574723e */ /* 0x000fe40004807076 */
[----:B------:R-:W-:Y:S02]  /*2460*/  LOP3.LUT R11, R0, 0x60, RZ, 0x3c, !PT ;  /* 0x00000060000b7812 */ /* 0x000fe400078e3cff */
[----:B------:R-:W-:-:S02]  /*2470*/  F2FP.SATFINITE.E4M3.F32.PACK_AB_MERGE_C R117, R121, R120, R122 ;  /* 0x000000787975723e */ /* 0x000fc4000480707a */
[----:B------:R-:W-:Y:S01]  /*2480*/  F2FP.SATFINITE.E4M3.F32.PACK_AB_MERGE_C R118, R125, R124, R126 ;  /* 0x0000007c7d76723e */ /* 0x000fe2000480707e */
[----:B------:R1:W-:Y:S01]  /*2490*/  STS.128 [R11+UR8], R100 ;  /* 0x000000640b007988 */ /* 0x0003e20008000c08 */
[----:B------:R-:W-:Y:S02]  /*24a0*/  F2FP.SATFINITE.E4M3.F32.PACK_AB_MERGE_C R119, R129, R128, R130 ;  /* 0x000000808177723e */ /* 0x000fe40004807082 */
[----:B------:R-:W-:-:S05]  /*24b0*/  LOP3.LUT R12, R0, 0x70, RZ, 0x3c, !PT ;  /* 0x00000070000c7812 */ /* 0x000fca00078e3cff */
[----:B------:R1:W-:Y:S01]  /*24c0*/  STS.128 [R12+UR8], R116 ;  /* 0x000000740c007988 */ /* 0x0003e20008000c08 */
[----:B------:R2:W-:Y:S06]  /*24d0*/  MEMBAR.ALL.CTA ;  /* 0x0000000000007992 */ /* 0x0005ec0000008000 */
[----:B--2---:R-:W2:Y:S02]  /*24e0*/  FENCE.VIEW.ASYNC.S ;  /* 0x00000000000073c6 */ /* 0x004ea40000000000 */
[----:B--2---:R-:W-:Y:S06]  /*24f0*/  BAR.SYNC.DEFER_BLOCKING 0x0 ;  /* 0x0000000000007b1d */ /* 0x004fec0000010000 */
[----:B------:R1:W-:Y:S01]  /*2500*/  @UP1 UTMASTG.2D [UR8], [UR4] ;  /* 0x00000008040013b5 */ /* 0x0003e20008008000 */
[----:B------:R0:W-:Y:S01]  /*2510*/  UTMACMDFLUSH ;  /* 0x00000000000079b7 */ /* 0x0001e20000000000 */
[----:B------:R-:W-:-:S04]  /*2520*/  DEPBAR.LE SB0, 0x0 ;  /* 0x000080000000791a */ /* 0x000fc80000000000 */
[----:B------:R-:W-:Y:S08]  /*2530*/  BAR.SYNC.DEFER_BLOCKING 0x0 ;  /* 0x0000000000007b1d */ /* 0x000ff00000010000 */
[----:B------:R-:W-:Y:S06]  /*2540*/  BAR.SYNC.DEFER_BLOCKING 0x0 ;  /* 0x0000000000007b1d */ /* 0x000fec0000010000 */
[----:B-1----:R-:W-:Y:S05]  /*2550*/  @P2 BRA `(.L_x_64) ;  /* 0x0000000000a02947 */ /* 0x002fea0003800000 */
[----:B------:R-:W1:Y:S01]  /*2560*/  S2UR UR5, SR_CgaCtaId ;  /* 0x00000000000579c3 */ /* 0x000e620000008800 */
[----:B------:R-:W-:Y:S01]  /*2570*/  NOP ;  /* 0x0000000000007918 */ /* 0x000fe20000000000 */
[----:B------:R-:W-:Y:S01]  /*2580*/  UMOV UR4, 0x50 ;  /* 0x0000005000047882 */ /* 0x000fe20000000000 */
[----:B------:R-:W-:Y:S02]  /*2590*/  IMAD.U32 R0, RZ, RZ, UR29 ;  /* 0x0000001dff007e24 */ /* 0x000fe4000f8e00ff */
[----:B------:R-:W-:Y:S02]  /*25a0*/  IMAD.MOV.U32 R3, RZ, RZ, 0xf ;  /* 0x0000000fff037424 */ /* 0x000fe400078e00ff */
[----:B------:R-:W-:Y:S01]  /*25b0*/  IMAD.MOV.U32 R7, RZ, RZ, 0x1 ;  /* 0x00000001ff077424 */ /* 0x000fe200078e00ff */
[----:B------:R-:W-:-:S04]  /*25c0*/  LOP3.LUT R0, R0, 0xffff, RZ, 0xc0, !PT ;  /* 0x0000ffff00007812 */ /* 0x000fc800078ec0ff */
[----:B------:R-:W-:-:S05]  /*25d0*/  SHF.R.U32.HI R0, RZ, 0x5, R0 ;  /* 0x00000005ff007819 */ /* 0x000fca0000011600 */
[----:B------:R-:W-:Y:S01]  /*25e0*/  VIADD R2, R0, 0x10 ;  /* 0x0000001000027836 */ /* 0x000fe20000000000 */
[----:B------:R-:W-:Y:S01]  /*25f0*/  SHF.L.U32 R0, R3, R0, RZ ;  /* 0x0000000003007219 */ /* 0x000fe200000006ff */
[----:B-1----:R-:W-:-:S03]  /*2600*/  ULEA UR6, UR5, UR4, 0x18 ;  /* 0x0000000405067291 */ /* 0x002fc6000f8ec0ff */
[----:B------:R-:W-:-:S04]  /*2610*/  SHF.L.U32 R3, R7, R2, RZ ;  /* 0x0000000207037219 */ /* 0x000fc800000006ff */
[----:B------:R-:W-:Y:S02]  /*2620*/  LOP3.LUT R0, R3, R0, RZ, 0xfc, !PT ;  /* 0x0000000003007212 */ /* 0x000fe400078efcff */
[----:B------:R-:W1:Y:S02]  /*2630*/  LDS R5, [UR6] ;  /* 0x00000006ff057984 */ /* 0x000e640008000800 */
[C---:B------:R-:W-:Y:S02]  /*2640*/  LOP3.LUT R2, R0.reuse, 0xffff, RZ, 0xc0, !PT ;  /* 0x0000ffff00027812 */ /* 0x040fe400078ec0ff */
[----:B-1----:R-:W-:-:S04]  /*2650*/  LOP3.LUT R3, R0, 0xffff, R5, 0x80, !PT ;  /* 0x0000ffff00037812 */ /* 0x002fc800078e8005 */
[----:B------:R-:W-:-:S13]  /*2660*/  ISETP.NE.AND P0, PT, R3, R2, PT ;  /* 0x000000020300720c */ /* 0x000fda0003f05270 */
[----:B------:R-:W-:Y:S05]  /*2670*/  @P0 BRA `(.L_x_65) ;  /* 0x0000000000500947 */ /* 0x000fea0003800000 */
[----:B------:R-:W-:Y:S02]  /*2680*/  SHF.R.U32.HI R5, RZ, 0x10, R5 ;  /* 0x00000010ff057819 */ /* 0x000fe40000011605 */
[----:B------:R-:W-:-:S04]  /*2690*/  SHF.R.U32.HI R2, RZ, 0x10, R0 ;  /* 0x00000010ff027819 */ /* 0x000fc80000011600 */
[----:B------:R-:W-:-:S04]  /*26a0*/  LOP3.LUT R5, R5, R2, RZ, 0xc0, !PT ;  /* 0x0000000205057212 */ /* 0x000fc800078ec0ff */
[----:B------:R-:W-:-:S13]  /*26b0*/  ISETP.NE.AND P0, PT, R5, R2, PT ;  /* 0x000000020500720c */ /* 0x000fda0003f05270 */
[----:B------:R-:W-:Y:S05]  /*26c0*/  @P0 BRA `(.L_x_66) ;  /* 0x0000000000300947 */ /* 0x000fea0003800000 */
[----:B------:R-:W-:Y:S01]  /*26d0*/  R2UR UR4, R0 ;  /* 0x00000000000472ca */ /* 0x000fe200000e0000 */
[----:B------:R-:W-:Y:S01]  /*26e0*/  VOTEU.ANY UR5, UPT, PT ;  /* 0x0000000000057886 */ /* 0x000fe200038e0100 */
[----:B------:R-:W1:Y:S01]  /*26f0*/  S2R R0, SR_LANEID ;  /* 0x0000000000007919 */ /* 0x000e620000000000 */
[----:B------:R-:W-:-:S10]  /*2700*/  UFLO.U32 UR5, UR5 ;  /* 0x00000005000572bd */ /* 0x000fd400080e0000 */
[----:B------:R-:W-:-:S06]  /*2710*/  ULOP3.LUT UR4, URZ, UR4, URZ, 0x33, !UPT ;  /* 0x00000004ff047292 */ /* 0x000fcc000f8e33ff */
[----:B------:R-:W-:-:S04]  /*2720*/  IMAD.U32 R2, RZ, RZ, UR4 ;  /* 0x00000004ff027e24 */ /* 0x000fc8000f8e00ff */
[----:B------:R-:W2:Y:S02]  /*2730*/  REDUX UR7, R2 ;  /* 0x00000000020773c4 */ /* 0x000ea40000000000 */
[----:B------:R3:W-:Y:S01]  /*2740*/  UTCATOMSWS.AND URZ, UR4 ;  /* 0x0000000400ff79e3 */ /* 0x0007e20008000000 */
[----:B-1----:R-:W-:Y:S01]  /*2750*/  ISETP.EQ.U32.AND P0, PT, R0, UR5, PT ;  /* 0x0000000500007c0c */ /* 0x002fe2000bf02070 */
[----:B--2---:R-:W-:-:S12]  /*2760*/  IMAD.U32 R0, RZ, RZ, UR7 ;  /* 0x00000007ff007e24 */ /* 0x004fd8000f8e00ff */
[----:B------:R3:W-:Y:S01]  /*2770*/  @P0 ATOMS.AND RZ, [UR6], R0 ;  /* 0x00000000ffff098c */ /* 0x0007e2000a800006 */
[----:B------:R-:W-:Y:S05]  /*2780*/  BRA `(.L_x_64) ;  /* 0x0000000000147947 */ /* 0x000fea0003800000 */
.L_x_66:
[----:B------:R-:W-:-:S07]  /*2790*/  MOV R2, 0x27b0 ;  /* 0x000027b000027802 */ /* 0x000fce0000000f00 */
[----:B------:R-:W-:Y:S05]  /*27a0*/  CALL.REL.NOINC `($__internal_0_$__cuda_sm10x_tcgen05_guardrail_trap_col_being_dealloced_not_returned_by_alloc) ;  /* 0x0000000000447944 */ /* 0x000fea0003c00000 */
[----:B------:R-:W-:Y:S05]  /*27b0*/  BRA `(.L_x_64) ;  /* 0x0000000000087947 */ /* 0x000fea0003800000 */
.L_x_65:
[----:B------:R-:W-:-:S07]  /*27c0*/  MOV R2, 0x27e0 ;  /* 0x000027e000027802 */ /* 0x000fce0000000f00 */
[----:B------:R-:W-:Y:S05]  /*27d0*/  CALL.REL.NOINC `($__internal_2_$__cuda_sm10x_tcgen05_guardrail_trap_unallocated_columns_being_dealloced) ;  /* 0x0000000000507944 */ /* 0x000fea0003c00000 */
.L_x_64:
[----:B------:R-:W-:Y:S01]  /*27e0*/  NOP ;  /* 0x0000000000007918 */ /* 0x000fe20000000000 */
[----:B---3--:R-:W-:Y:S05]  /*27f0*/  EXIT ;  /* 0x000000000000794d */ /* 0x008fea0003800000 */
.L_x_55:
[----:B------:R-:W1:Y:S02]  /*2800*/  SYNCS.PHASECHK.TRANS64.TRYWAIT P0, [UR8+0x4000], RZ ;  /* 0x004000ffff0075a7 */ /* 0x000e640008001108 */
[----:B-1----:R-:W-:Y:S05]  /*2810*/  @!P0 BRA `(.L_x_55) ;  /* 0xfffffffc00f88947 */ /* 0x002fea000383ffff */
[----:B------:R-:W-:Y:S05]  /*2820*/  BRA `(.L_x_67) ;  /* 0xfffffff000747947 */ /* 0x000fea000383ffff */
.L_x_57:
[----:B------:R-:W1:Y:S02]  /*2830*/  SYNCS.PHASECHK.TRANS64.TRYWAIT P1, [UR8+0x4010], RZ ;  /* 0x004010ffff0075a7 */ /* 0x000e640008021108 */
[----:B-1----:R-:W-:Y:S05]  /*2840*/  @!P1 BRA `(.L_x_57) ;  /* 0xfffffffc00f89947 */ /* 0x002fea000383ffff */
[----:B------:R-:W-:Y:S05]  /*2850*/  BRA `(.L_x_68) ;  /* 0xfffffff000b87947 */ /* 0x000fea000383ffff */
.L_x_58:
[----:B------:R-:W2:Y:S02]  /*2860*/  SYNCS.PHASECHK.TRANS64.TRYWAIT P0, [UR8+0x4000], R3 ;  /* 0x00400003ff0075a7 */ /* 0x000ea40008001108 */
[----:B--2---:R-:W-:Y:S05]  /*2870*/  @!P0 BRA `(.L_x_58) ;  /* 0xfffffffc00f88947 */ /* 0x004fea000383ffff */
[----:B------:R-:W-:Y:S05]  /*2880*/  BRA `(.L_x_69) ;  /* 0xfffffff400247947 */ /* 0x000fea000383ffff */
.L_x_60:
[----:B------:R-:W4:Y:S02]  /*2890*/  SYNCS.PHASECHK.TRANS64.TRYWAIT P0, [UR8+0x4010], R3 ;  /* 0x00401003ff0075a7 */ /* 0x000f240008001108 */
[----:B----4-:R-:W-:Y:S05]  /*28a0*/  @!P0 BRA `(.L_x_60) ;  /* 0xfffffffc00f88947 */ /* 0x010fea000383ffff */
[----:B------:R-:W-:Y:S05]  /*28b0*/  BRA `(.L_x_70) ;  /* 0xfffffff4005c7947 */ /* 0x000fea000383ffff */
        .weak           $__internal_0_$__cuda_sm10x_tcgen05_guardrail_trap_col_being_dealloced_not_returned_by_alloc
        .type           $__internal_0_$__cuda_sm10x_tcgen05_guardrail_trap_col_being_dealloced_not_returned_by_alloc,@function
        .size           $__internal_0_$__cuda_sm10x_tcgen05_guardrail_trap_col_being_dealloced_not_returned_by_alloc,($__internal_1_$__cuda_sm10x_tcgen05_guardrail_trap_phase_invalid_during_alloc - $__internal_0_$__cuda_sm10x_tcgen05_guardrail_trap_col_being_dealloced_not_returned_by_alloc)
$__internal_0_$__cuda_sm10x_tcgen05_guardrail_trap_col_being_dealloced_not_returned_by_alloc:
[----:B------:R-:W-:Y:S05]  /*28c0*/  BPT.TRAP 0x1 ;  /* 0x000000040000795c */ /* 0x000fea0000300000 */
[----:B------:R-:W-:-:S04]  /*28d0*/  IMAD.MOV.U32 R3, RZ, RZ, 0x0 ;  /* 0x00000000ff037424 */ /* 0x000fc800078e00ff */
[----:B------:R-:W-:Y:S05]  /*28e0*/  RET.REL.NODEC R2 `(gluon_tcgen05) ;  /* 0xffffffd402c47950 */ /* 0x000fea0003c3ffff */
        .weak           $__internal_1_$__cuda_sm10x_tcgen05_guardrail_trap_phase_invalid_during_alloc
        .type           $__internal_1_$__cuda_sm10x_tcgen05_guardrail_trap_phase_invalid_during_alloc,@function
        .size           $__internal_1_$__cuda_sm10x_tcgen05_guardrail_trap_phase_invalid_during_alloc,($__internal_2_$__cuda_sm10x_tcgen05_guardrail_trap_unallocated_columns_being_dealloced - $__internal_1_$__cuda_sm10x_tcgen05_guardrail_trap_phase_invalid_during_alloc)
$__internal_1_$__cuda_sm10x_tcgen05_guardrail_trap_phase_invalid_during_alloc:
[----:B------:R-:W-:Y:S05]  /*28f0*/  BPT.TRAP 0x1 ;  /* 0x000000040000795c */ /* 0x000fea0000300000 */
[----:B------:R-:W-:-:S04]  /*2900*/  IMAD.MOV.U32 R3, RZ, RZ, 0x0 ;  /* 0x00000000ff037424 */ /* 0x000fc800078e00ff */
[----:B------:R-:W-:Y:S05]  /*2910*/  RET.REL.NODEC R2 `(gluon_tcgen05) ;  /* 0xffffffd402b87950 */ /* 0x000fea0003c3ffff */
        .weak           $__internal_2_$__cuda_sm10x_tcgen05_guardrail_trap_unallocated_columns_being_dealloced
        .type           $__internal_2_$__cuda_sm10x_tcgen05_guardrail_trap_unallocated_columns_being_dealloced,@function
        .size           $__internal_2_$__cuda_sm10x_tcgen05_guardrail_trap_unallocated_columns_being_dealloced,(.L_x_74 - $__internal_2_$__cuda_sm10x_tcgen05_guardrail_trap_unallocated_columns_being_dealloced)
$__internal_2_$__cuda_sm10x_tcgen05_guardrail_trap_unallocated_columns_being_dealloced:
[----:B------:R-:W-:Y:S05]  /*2920*/  BPT.TRAP 0x1 ;  /* 0x000000040000795c */ /* 0x000fea0000300000 */
[----:B------:R-:W-:-:S04]  /*2930*/  IMAD.MOV.U32 R3, RZ, RZ, 0x0 ;  /* 0x00000000ff037424 */ /* 0x000fc800078e00ff */
[----:B------:R-:W-:Y:S05]  /*2940*/  RET.REL.NODEC R2 `(gluon_tcgen05) ;  /* 0xffffffd402ac7950 */ /* 0x000fea0003c3ffff */
.L_x_71:
[----:B------:R-:W-:-:S00]  /*2950*/  BRA `(.L_x_71) ;  /* 0xfffffffc00fc7947 */ /* 0x000fc0000383ffff */
[----:B------:R-:W-:-:S00]  /*2960*/  NOP ;  /* 0x0000000000007918 */ /* 0x000fc00000000000 */
        /* <DEDUP_REMOVED lines=9> */
.L_x_74:


//--------------------- .nv.shared.gluon_tcgen05  --------------------------
	.section	.nv.shared.gluon_tcgen05,"aw",@nobits
	.sectionflags	@""
	.align	16
	.zero		1024


//--------------------- .nv.shared.reserved.0     --------------------------
	.section	.nv.shared.reserved.0,"aw",@nobits
	.align	8
	.weak		__nv_reservedSMEM_offset_0_alias
	.size		__nv_reservedSMEM_offset_0_alias, 0, 64
	.other		__nv_reservedSMEM_offset_0_alias,@"STO_CUDA_RESERVED_SHARED STV_DEFAULT"
__nv_reservedSMEM_offset_0_alias:
	.zero		0
.nv.shared.reserved.0:
	.zero		64
	.weak		__nv_reservedSMEM_allocation_phase
	.type		__nv_reservedSMEM_allocation_phase,@object
	.size		__nv_reservedSMEM_allocation_phase,(.L_0 - __nv_reservedSMEM_allocation_phase)
__nv_reservedSMEM_allocation_phase:
	.zero		1
.L_0:
	.zero		7
	.weak		__nv_reservedSMEM_devtool_atexit_pc
	.type		__nv_reservedSMEM_devtool_atexit_pc,@object
	.size		__nv_reservedSMEM_devtool_atexit_pc,(__nv_reservedSMEM_allocation_mask - __nv_reservedSMEM_devtool_atexit_pc)
__nv_reservedSMEM_devtool_atexit_pc:
	.zero		8
	.weak		__nv_reservedSMEM_allocation_mask
	.type		__nv_reservedSMEM_allocation_mask,@object
	.size		__nv_reservedSMEM_allocation_mask,(.L_2 - __nv_reservedSMEM_allocation_mask)
__nv_reservedSMEM_allocation_mask:
	.zero		4
.L_2:


//--------------------- .nv.constant0.gluon_tcgen05 --------------------------
	.section	.nv.constant0.gluon_tcgen05,"a",@progbits
	.sectionflags	@""
	.align	4
.nv.constant0.gluon_tcgen05:
	.zero		976


//--------------------- SYMBOLS --------------------------

	.type		.nv.reservedSmem.offset0,@object
	.size		.nv.reservedSmem.offset0,0x4
	.type		.nv.reservedSmem.cap,@object
	.size		.nv.reservedSmem.cap,0x4
